def attn_fwd(
    Q,
    K,
    V,
    Out,
    Lse,
    sm_scale,
    stride_qz,
    stride_qh,
    stride_qm,
    stride_qk,
    stride_kz,
    stride_kh,
    stride_kn,
    stride_kk,
    stride_vz,
    stride_vh,
    stride_vn,
    stride_vk,
    stride_oz,
    stride_oh,
    stride_om,
    stride_ok,
    seqlen_q,
    seqlen_k,
    BLOCK_M: tl.constexpr,
    BLOCK_N: tl.constexpr,
    HEAD_DIM: tl.constexpr,
    CAUSAL: tl.constexpr,
):
    start_m = tl.program_id(0)
    off_hz = tl.program_id(1)
    q_off = off_hz * stride_qh
    k_off = off_hz * stride_kh
    v_off = off_hz * stride_vh
    offs_m = start_m * BLOCK_M + tl.arange(0, BLOCK_M)
    offs_d = tl.arange(0, HEAD_DIM)
    offs_n = tl.arange(0, BLOCK_N)
    q_ptrs = Q + q_off + offs_m[:, None] * stride_qm + offs_d[None, :] * stride_qk
    k_ptrs = K + k_off + offs_d[:, None] * stride_kk + offs_n[None, :] * stride_kn
    v_ptrs = V + v_off + offs_n[:, None] * stride_vn + offs_d[None, :] * stride_vk
    m_i = tl.full([BLOCK_M], float("-inf"), dtype=tl.float32)
    l_i = tl.zeros([BLOCK_M], dtype=tl.float32) + 1.0
    acc = tl.zeros([BLOCK_M, HEAD_DIM], dtype=tl.float32)
    q = tl.load(q_ptrs)
    acc, l_i, m_i = _attn_fwd_inner(
        acc,
        l_i,
        m_i,
        q,
        k_ptrs,
        v_ptrs,
        sm_scale,
        stride_kn,
        stride_vn,
        start_m,
        seqlen_k,
        BLOCK_M,
        BLOCK_N,
        HEAD_DIM,
        CAUSAL,
    )
    acc = acc / l_i[:, None]
    lse = m_i + tl.math.log2(l_i) / 1.4426950408889634
    o_ptrs = (
        Out
        + off_hz * stride_oh
        + offs_m[:, None] * stride_om
        + offs_d[None, :] * stride_ok
    )
    tl.store(o_ptrs, acc.to(Out.dtype.element_ty))
    tl.store(Lse + off_hz * seqlen_q + offs_m, lse)

# config = {"BLOCK_M": 32, "BLOCK_N": 64, "HEAD_DIM": 64, "arch": "sm_100", "causal": true, "dtype": "fp16", "num_stages": 4, "num_warps": 8}
# arch = sm_100


// ===== COMPILED SASS (sm_100a) =====

	.target	sm_100a

	.elftype	@"ET_EXEC"


//--------------------- .note.nv.tkinfo           --------------------------
	.section	.note.nv.tkinfo,"",@"SHT_NOTE"
	.sectionflags	@"SHF_NOTE_NV_TKINFO"
	.tkinfo
        /*0018*/ 	.word	0x00000081
        /*0030*/ 	.string	""
        /*0030*/ 	.string	"ptxas-blackwell"
        /*0030*/ 	.string	"Cuda compilation tools, release 12.9, V12.9.86"
        /*0030*/ 	.string	"Build cuda_12.9.r12.9/compiler.36037853_0"
        /*0030*/ 	.string	"-v  -suppress-debug-info  -lineinfo  -arch sm_100a "



//--------------------- .note.nv.cuver            --------------------------
	.section	.note.nv.cuver,"",@"SHT_NOTE"
	.sectionflags	@"SHF_NOTE_NV_CUVER"
        /*0018*/ 	.short	0x0001
        /*001a*/ 	.short	0x0064
        /*001c*/ 	.short	0x0001
        /*001e*/ 	.short	0x0000
        /*0020*/ 	.short	0x0001
        /*0022*/ 	.short	0x0000


//--------------------- .nv.info                  --------------------------
	.section	.nv.info,"",@"SHT_CUDA_INFO"
	.align	4


	//----- nvinfo : EIATTR_REGCOUNT
	.align		4
        /*0000*/ 	.byte	0x04, 0x2f
        /*0002*/ 	.short	(.L_2 - .L_1)
	.align		4
.L_1:
        /*0004*/ 	.word	index@(attn_fwd)
        /*0008*/ 	.word	0x0000009d


	//----- nvinfo : EIATTR_FRAME_SIZE
	.align		4
.L_2:
        /*000c*/ 	.byte	0x04, 0x11
        /*000e*/ 	.short	(.L_4 - .L_3)
	.align		4
.L_3:
        /*0010*/ 	.word	index@(attn_fwd)
        /*0014*/ 	.word	0x00000000


	//----- nvinfo : EIATTR_MIN_STACK_SIZE
	.align		4
.L_4:
        /*0018*/ 	.byte	0x04, 0x12
        /*001a*/ 	.short	(.L_6 - .L_5)
	.align		4
.L_5:
        /*001c*/ 	.word	index@(attn_fwd)
        /*0020*/ 	.word	0x00000000
.L_6:


//--------------------- .nv.info.attn_fwd         --------------------------
	.section	.nv.info.attn_fwd,"",@"SHT_CUDA_INFO"
	.sectionflags	@""
	.align	4


	//----- nvinfo : EIATTR_CUDA_API_VERSION
	.align		4
        /*0000*/ 	.byte	0x04, 0x37
        /*0002*/ 	.short	(.L_8 - .L_7)
.L_7:
        /*0004*/ 	.word	0x00000081


	//----- nvinfo : EIATTR_KPARAM_INFO
	.align		4
.L_8:
        /*0008*/ 	.byte	0x04, 0x17
        /*000a*/ 	.short	(.L_10 - .L_9)
.L_9:
        /*000c*/ 	.word	0x00000000
        /*0010*/ 	.short	0x0019
        /*0012*/ 	.short	0x0080
        /*0014*/ 	.byte	0x00, 0xf4, 0x21, 0x00


	//----- nvinfo : EIATTR_KPARAM_INFO
	.align		4
.L_10:
        /*0018*/ 	.byte	0x04, 0x17
        /*001a*/ 	.short	(.L_12 - .L_11)
.L_11:
        /*001c*/ 	.word	0x00000000
        /*0020*/ 	.short	0x0018
        /*0022*/ 	.short	0x0078
        /*0024*/ 	.byte	0x00, 0xf4, 0x21, 0x00


	//----- nvinfo : EIATTR_KPARAM_INFO
	.align		4
.L_12:
        /*0028*/ 	.byte	0x04, 0x17
        /*002a*/ 	.short	(.L_14 - .L_13)
.L_13:
        /*002c*/ 	.word	0x00000000
        /*0030*/ 	.short	0x0017
        /*0032*/ 	.short	0x0070
        /*0034*/ 	.byte	0x00, 0xf0, 0x11, 0x00


	//----- nvinfo : EIATTR_KPARAM_INFO
	.align		4
.L_14:
        /*0038*/ 	.byte	0x04, 0x17
        /*003a*/ 	.short	(.L_16 - .L_15)
.L_15:
        /*003c*/ 	.word	0x00000000
        /*0040*/ 	.short	0x0016
        /*0042*/ 	.short	0x006c
        /*0044*/ 	.byte	0x00, 0xf0, 0x11, 0x00


	//----- nvinfo : EIATTR_KPARAM_INFO
	.align		4
.L_16:
        /*0048*/ 	.byte	0x04, 0x17
        /*004a*/ 	.short	(.L_18 - .L_17)
.L_17:
        /*004c*/ 	.word	0x00000000
        /*0050*/ 	.short	0x0015
        /*0052*/ 	.short	0x0068
        /*0054*/ 	.byte	0x00, 0xf0, 0x11, 0x00


	//----- nvinfo : EIATTR_KPARAM_INFO
	.align		4
.L_18:
        /*0058*/ 	.byte	0x04, 0x17
        /*005a*/ 	.short	(.L_20 - .L_19)
.L_19:
        /*005c*/ 	.word	0x00000000
        /*0060*/ 	.short	0x0014
        /*0062*/ 	.short	0x0064
        /*0064*/ 	.byte	0x00, 0xf0, 0x11, 0x00


	//----- nvinfo : EIATTR_KPARAM_INFO
	.align		4
.L_20:
        /*0068*/ 	.byte	0x04, 0x17
        /*006a*/ 	.short	(.L_22 - .L_21)
.L_21:
        /*006c*/ 	.word	0x00000000
        /*0070*/ 	.short	0x0013
        /*0072*/ 	.short	0x0060
        /*0074*/ 	.byte	0x00, 0xf0, 0x11, 0x00


	//----- nvinfo : EIATTR_KPARAM_INFO
	.align		4
.L_22:
        /*0078*/ 	.byte	0x04, 0x17
        /*007a*/ 	.short	(.L_24 - .L_23)
.L_23:
        /*007c*/ 	.word	0x00000000
        /*0080*/ 	.short	0x0012
        /*0082*/ 	.short	0x005c
        /*0084*/ 	.byte	0x00, 0xf0, 0x11, 0x00


	//----- nvinfo : EIATTR_KPARAM_INFO
	.align		4
.L_24:
        /*0088*/ 	.byte	0x04, 0x17
        /*008a*/ 	.short	(.L_26 - .L_25)
.L_25:
        /*008c*/ 	.word	0x00000000
        /*0090*/ 	.short	0x0011
        /*0092*/ 	.short	0x0058
        /*0094*/ 	.byte	0x00, 0xf0, 0x11, 0x00


	//----- nvinfo : EIATTR_KPARAM_INFO
	.align		4
.L_26:
        /*0098*/ 	.byte	0x04, 0x17
        /*009a*/ 	.short	(.L_28 - .L_27)
.L_27:
        /*009c*/ 	.word	0x00000000
        /*00a0*/ 	.short	0x0010
        /*00a2*/ 	.short	0x0054
        /*00a4*/ 	.byte	0x00, 0xf0, 0x11, 0x00


	//----- nvinfo : EIATTR_KPARAM_INFO
	.align		4
.L_28:
        /*00a8*/ 	.byte	0x04, 0x17
        /*00aa*/ 	.short	(.L_30 - .L_29)
.L_29:
        /*00ac*/ 	.word	0x00000000
        /*00b0*/ 	.short	0x000f
        /*00b2*/ 	.short	0x0050
        /*00b4*/ 	.byte	0x00, 0xf0, 0x11, 0x00


	//----- nvinfo : EIATTR_KPARAM_INFO
	.align		4
.L_30:
        /*00b8*/ 	.byte	0x04, 0x17
        /*00ba*/ 	.short	(.L_32 - .L_31)
.L_31:
        /*00bc*/ 	.word	0x00000000
        /*00c0*/ 	.short	0x000e
        /*00c2*/ 	.short	0x004c
        /*00c4*/ 	.byte	0x00, 0xf0, 0x11, 0x00


	//----- nvinfo : EIATTR_KPARAM_INFO
	.align		4
.L_32:
        /*00c8*/ 	.byte	0x04, 0x17
        /*00ca*/ 	.short	(.L_34 - .L_33)
.L_33:
        /*00cc*/ 	.word	0x00000000
        /*00d0*/ 	.short	0x000d
        /*00d2*/ 	.short	0x0048
        /*00d4*/ 	.byte	0x00, 0xf0, 0x11, 0x00


	//----- nvinfo : EIATTR_KPARAM_INFO
	.align		4
.L_34:
        /*00d8*/ 	.byte	0x04, 0x17
        /*00da*/ 	.short	(.L_36 - .L_35)
.L_35:
        /*00dc*/ 	.word	0x00000000
        /*00e0*/ 	.short	0x000c
        /*00e2*/ 	.short	0x0044
        /*00e4*/ 	.byte	0x00, 0xf0, 0x11, 0x00


	//----- nvinfo : EIATTR_KPARAM_INFO
	.align		4
.L_36:
        /*00e8*/ 	.byte	0x04, 0x17
        /*00ea*/ 	.short	(.L_38 - .L_37)
.L_37:
        /*00ec*/ 	.word	0x00000000
        /*00f0*/ 	.short	0x000b
        /*00f2*/ 	.short	0x0040
        /*00f4*/ 	.byte	0x00, 0xf0, 0x11, 0x00


	//----- nvinfo : EIATTR_KPARAM_INFO
	.align		4
.L_38:
        /*00f8*/ 	.byte	0x04, 0x17
        /*00fa*/ 	.short	(.L_40 - .L_39)
.L_39:
        /*00fc*/ 	.word	0x00000000
        /*0100*/ 	.short	0x000a
        /*0102*/ 	.short	0x003c
        /*0104*/ 	.byte	0x00, 0xf0, 0x11, 0x00


	//----- nvinfo : EIATTR_KPARAM_INFO
	.align		4
.L_40:
        /*0108*/ 	.byte	0x04, 0x17
        /*010a*/ 	.short	(.L_42 - .L_41)
.L_41:
        /*010c*/ 	.word	0x00000000
        /*0110*/ 	.short	0x0009
        /*0112*/ 	.short	0x0038
        /*0114*/ 	.byte	0x00, 0xf0, 0x11, 0x00


	//----- nvinfo : EIATTR_KPARAM_INFO
	.align		4
.L_42:
        /*0118*/ 	.byte	0x04, 0x17
        /*011a*/ 	.short	(.L_44 - .L_43)
.L_43:
        /*011c*/ 	.word	0x00000000
        /*0120*/ 	.short	0x0008
        /*0122*/ 	.short	0x0034
        /*0124*/ 	.byte	0x00, 0xf0, 0x11, 0x00


	//----- nvinfo : EIATTR_KPARAM_INFO
	.align		4
.L_44:
        /*0128*/ 	.byte	0x04, 0x17
        /*012a*/ 	.short	(.L_46 - .L_45)
.L_45:
        /*012c*/ 	.word	0x00000000
        /*0130*/ 	.short	0x0007
        /*0132*/ 	.short	0x0030
        /*0134*/ 	.byte	0x00, 0xf0, 0x11, 0x00


	//----- nvinfo : EIATTR_KPARAM_INFO
	.align		4
.L_46:
        /*0138*/ 	.byte	0x04, 0x17
        /*013a*/ 	.short	(.L_48 - .L_47)
.L_47:
        /*013c*/ 	.word	0x00000000
        /*0140*/ 	.short	0x0006
        /*0142*/ 	.short	0x002c
        /*0144*/ 	.byte	0x00, 0xf0, 0x11, 0x00


	//----- nvinfo : EIATTR_KPARAM_INFO
	.align		4
.L_48:
        /*0148*/ 	.byte	0x04, 0x17
        /*014a*/ 	.short	(.L_50 - .L_49)
.L_49:
        /*014c*/ 	.word	0x00000000
        /*0150*/ 	.short	0x0005
        /*0152*/ 	.short	0x0028
        /*0154*/ 	.byte	0x00, 0xf0, 0x11, 0x00


	//----- nvinfo : EIATTR_KPARAM_INFO
	.align		4
.L_50:
        /*0158*/ 	.byte	0x04, 0x17
        /*015a*/ 	.short	(.L_52 - .L_51)
.L_51:
        /*015c*/ 	.word	0x00000000
        /*0160*/ 	.short	0x0004
        /*0162*/ 	.short	0x0020
        /*0164*/ 	.byte	0x00, 0xf4, 0x21, 0x00


	//----- nvinfo : EIATTR_KPARAM_INFO
	.align		4
.L_52:
        /*0168*/ 	.byte	0x04, 0x17
        /*016a*/ 	.short	(.L_54 - .L_53)
.L_53:
        /*016c*/ 	.word	0x00000000
        /*0170*/ 	.short	0x0003
        /*0172*/ 	.short	0x0018
        /*0174*/ 	.byte	0x00, 0xf4, 0x21, 0x00


	//----- nvinfo : EIATTR_KPARAM_INFO
	.align		4
.L_54:
        /*0178*/ 	.byte	0x04, 0x17
        /*017a*/ 	.short	(.L_56 - .L_55)
.L_55:
        /*017c*/ 	.word	0x00000000
        /*0180*/ 	.short	0x0002
        /*0182*/ 	.short	0x0010
        /*0184*/ 	.byte	0x00, 0xf4, 0x21, 0x00


	//----- nvinfo : EIATTR_KPARAM_INFO
	.align		4
.L_56:
        /*0188*/ 	.byte	0x04, 0x17
        /*018a*/ 	.short	(.L_58 - .L_57)
.L_57:
        /*018c*/ 	.word	0x00000000
        /*0190*/ 	.short	0x0001
        /*0192*/ 	.short	0x0008
        /*0194*/ 	.byte	0x00, 0xf4, 0x21, 0x00


	//----- nvinfo : EIATTR_KPARAM_INFO
	.align		4
.L_58:
        /*0198*/ 	.byte	0x04, 0x17
        /*019a*/ 	.short	(.L_60 - .L_59)
.L_59:
        /*019c*/ 	.word	0x00000000
        /*01a0*/ 	.short	0x0000
        /*01a2*/ 	.short	0x0000
        /*01a4*/ 	.byte	0x00, 0xf4, 0x21, 0x00


	//----- nvinfo : EIATTR_SPARSE_MMA_MASK
	.align		4
.L_60:
        /*01a8*/ 	.byte	0x03, 0x50
        /*01aa*/ 	.short	0x0000


	//----- nvinfo : EIATTR_MAXREG_COUNT
	.align		4
        /*01ac*/ 	.byte	0x03, 0x1b
        /*01ae*/ 	.short	0x00ff


	//----- nvinfo : EIATTR_NUM_BARRIERS
	.align		4
        /*01b0*/ 	.byte	0x02, 0x4c
        /*01b2*/ 	.byte	0x01
	.zero		1


	//----- nvinfo : EIATTR_COOP_GROUP_MASK_REGIDS
	.align		4
        /*01b4*/ 	.byte	0x04, 0x29
        /*01b6*/ 	.short	(.L_62 - .L_61)


	//   ....[0]....
.L_61:
        /*01b8*/ 	.word	0xffffffff


	//   ....[1]....
        /*01bc*/ 	.word	0xffffffff


	//   ....[2]....
        /*01c0*/ 	.word	0xffffffff


	//   ....[3]....
        /*01c4*/ 	.word	0xffffffff


	//   ....[4]....
        /*01c8*/ 	.word	0xffffffff


	//   ....[5]....
        /*01cc*/ 	.word	0xffffffff


	//   ....[6]....
        /*01d0*/ 	.word	0xffffffff


	//   ....[7]....
        /*01d4*/ 	.word	0xffffffff


	//   ....[8]....
        /*01d8*/ 	.word	0xffffffff


	//   ....[9]....
        /*01dc*/ 	.word	0xffffffff


	//   ....[10]....
        /*01e0*/ 	.word	0xffffffff


	//   ....[11]....
        /*01e4*/ 	.word	0xffffffff


	//   ....[12]....
        /*01e8*/ 	.word	0xffffffff


	//   ....[13]....
        /*01ec*/ 	.word	0xffffffff


	//   ....[14]....
        /*01f0*/ 	.word	0xffffffff


	//   ....[15]....
        /*01f4*/ 	.word	0xffffffff


	//   ....[16]....
        /*01f8*/ 	.word	0xffffffff


	//   ....[17]....
        /*01fc*/ 	.word	0xffffffff


	//   ....[18]....
        /*0200*/ 	.word	0xffffffff


	//   ....[19]....
        /*0204*/ 	.word	0xffffffff


	//   ....[20]....
        /*0208*/ 	.word	0xffffffff


	//   ....[21]....
        /*020c*/ 	.word	0xffffffff


	//----- nvinfo : EIATTR_COOP_GROUP_INSTR_OFFSETS
	.align		4
.L_62:
        /*0210*/ 	.byte	0x04, 0x28
        /*0212*/ 	.short	(.L_64 - .L_63)


	//   ....[0]....
.L_63:
        /*0214*/ 	.word	0x00001720


	//   ....[1]....
        /*0218*/ 	.word	0x00001730


	//   ....[2]....
        /*021c*/ 	.word	0x00001740


	//   ....[3]....
        /*0220*/ 	.word	0x00001750


	//   ....[4]....
        /*0224*/ 	.word	0x000017a0


	//   ....[5]....
        /*0228*/ 	.word	0x000017b0


	//   ....[6]....
        /*022c*/ 	.word	0x000017c0


	//   ....[7]....
        /*0230*/ 	.word	0x000017d0


	//   ....[8]....
        /*0234*/ 	.word	0x000018e0


	//   ....[9]....
        /*0238*/ 	.word	0x00001900


	//   ....[10]....
        /*023c*/ 	.word	0x00001920


	//   ....[11]....
        /*0240*/ 	.word	0x00001b40


	//   ....[12]....
        /*0244*/ 	.word	0x00001b80


	//   ....[13]....
        /*0248*/ 	.word	0x00001be0


	//   ....[14]....
        /*024c*/ 	.word	0x00001c10


	//   ....[15]....
        /*0250*/ 	.word	0x00001c60


	//   ....[16]....
        /*0254*/ 	.word	0x00001ca0


	//   ....[17]....
        /*0258*/ 	.word	0x00001d20


	//   ....[18]....
        /*025c*/ 	.word	0x00001d30


	//   ....[19]....
        /*0260*/ 	.word	0x00001e30


	//   ....[20]....
        /*0264*/ 	.word	0x00001e50


	//   ....[21]....
        /*0268*/ 	.word	0x00001e70


	//----- nvinfo : EIATTR_VRC_CTA_INIT_COUNT
	.align		4
.L_64:
        /*026c*/ 	.byte	0x02, 0x4a
	.zero		1
	.zero		1


	//----- nvinfo : EIATTR_EXIT_INSTR_OFFSETS
	.align		4
        /*0270*/ 	.byte	0x04, 0x1c
        /*0272*/ 	.short	(.L_66 - .L_65)


	//   ....[0]....
.L_65:
        /*0274*/ 	.word	0x000035f0


	//   ....[1]....
        /*0278*/ 	.word	0x00003620


	//----- nvinfo : EIATTR_REQNTID
	.align		4
.L_66:
        /*027c*/ 	.byte	0x04, 0x10
        /*027e*/ 	.short	(.L_68 - .L_67)
.L_67:
        /*0280*/ 	.word	0x00000100
        /*0284*/ 	.word	0x00000001
        /*0288*/ 	.word	0x00000001


	//----- nvinfo : EIATTR_CRS_STACK_SIZE
	.align		4
.L_68:
        /*028c*/ 	.byte	0x04, 0x1e
        /*028e*/ 	.short	(.L_70 - .L_69)
.L_69:
        /*0290*/ 	.word	0x00000000


	//----- nvinfo : EIATTR_CBANK_PARAM_SIZE
	.align		4
.L_70:
        /*0294*/ 	.byte	0x03, 0x19
        /*0296*/ 	.short	0x0088


	//----- nvinfo : EIATTR_PARAM_CBANK
	.align		4
        /*0298*/ 	.byte	0x04, 0x0a
        /*029a*/ 	.short	(.L_72 - .L_71)
	.align		4
.L_71:
        /*029c*/ 	.word	index@(.nv.constant0.attn_fwd)
        /*02a0*/ 	.short	0x0380
        /*02a2*/ 	.short	0x0088


	//----- nvinfo : EIATTR_SW_WAR
	.align		4
.L_72:
        /*02a4*/ 	.byte	0x04, 0x36
        /*02a6*/ 	.short	(.L_74 - .L_73)
.L_73:
        /*02a8*/ 	.word	0x00000008
.L_74:


//--------------------- .nv.compat                --------------------------
	.section	.nv.compat,"",@"SHT_CUDA_COMPAT_INFO"
	.align	4
        /*0000*/ 	.byte	0x02, 0x02, 0x01, 0x00, 0x02, 0x05, 0x05, 0x00, 0x02, 0x03, 0x00, 0x00, 0x02, 0x06, 0x01, 0x00


//--------------------- .nv.callgraph             --------------------------
	.section	.nv.callgraph,"",@"SHT_CUDA_CALLGRAPH"
	.align	4
	.sectionentsize	8
	.align		4
        /*0000*/ 	.word	0x00000000
	.align		4
        /*0004*/ 	.word	0xffffffff
	.align		4
        /*0008*/ 	.word	0x00000000
	.align		4
        /*000c*/ 	.word	0xfffffffe
	.align		4
        /*0010*/ 	.word	0x00000000
	.align		4
        /*0014*/ 	.word	0xfffffffd
	.align		4
        /*0018*/ 	.word	0x00000000
	.align		4
        /*001c*/ 	.word	0xfffffffc


//--------------------- .nv.constant4             --------------------------
	.section	.nv.constant4,"a",@progbits
	.align	8
	.align		8
.nv.constant4:
        /*0000*/ 	.dword	_$_str


//--------------------- .text.attn_fwd            --------------------------
	.section	.text.attn_fwd,"ax",@progbits
	.align	128
        .global         attn_fwd
        .type           attn_fwd,@function
        .size           attn_fwd,(.L_x_11 - attn_fwd)
        .other          attn_fwd,@"STO_CUDA_ENTRY STV_DEFAULT"
attn_fwd:
.text.attn_fwd:
[----:B------:R-:W0:Y:S01]  /*0000*/  LDC R1, c[0x0][0x37c] ;  /* 0x0000df00ff017b82 */ /* 0x000e220000000800 */
[----:B------:R-:W1:Y:S07]  /*0010*/  S2R R17, SR_CTAID.X ;  /* 0x0000000000117919 */ /* 0x000e6e0000002500 */
[----:B------:R-:W2:Y:S01]  /*0020*/  S2UR UR12, SR_CTAID.Y ;  /* 0x00000000000c79c3 */ /* 0x000ea20000002600 */
[----:B------:R-:W2:Y:S01]  /*0030*/  LDCU.64 UR4, c[0x0][0x3b0] ;  /* 0x00007600ff0477ac */ /* 0x000ea20008000a00 */
[----:B------:R-:W3:Y:S01]  /*0040*/  S2R R46, SR_TID.X ;  /* 0x00000000002e7919 */ /* 0x000ee20000002100 */
[----:B------:R-:W4:Y:S05]  /*0050*/  LDCU.64 UR10, c[0x0][0x358] ;  /* 0x00006b00ff0a77ac */ /* 0x000f2a0008000a00 */
[----:B------:R-:W5:Y:S08]  /*0060*/  LDC R14, c[0x0][0x3b8] ;  /* 0x0000ee00ff0e7b82 */ /* 0x000f700000000800 */
[----:B------:R-:W0:Y:S01]  /*0070*/  LDC.64 R6, c[0x0][0x380] ;  /* 0x0000e000ff067b82 */ /* 0x000e220000000a00 */
[----:B--2---:R-:W-:-:S04]  /*0080*/  UIMAD UR4, UR12, UR4, URZ ;  /* 0x000000040c0472a4 */ /* 0x004fc8000f8e02ff */
[----:B------:R-:W-:Y:S01]  /*0090*/  USHF.L.U32 UR6, UR4, 0x1, URZ ;  /* 0x0000000104067899 */ /* 0x000fe200080006ff */
[----:B-1----:R-:W-:Y:S01]  /*00a0*/  IMAD.SHL.U32 R17, R17, 0x20, RZ ;  /* 0x0000002011117824 */ /* 0x002fe200078e00ff */
[----:B---3--:R-:W-:-:S04]  /*00b0*/  SHF.R.U32.HI R4, RZ, 0x5, R46 ;  /* 0x00000005ff047819 */ /* 0x008fc8000001162e */
[----:B------:R-:W-:Y:S02]  /*00c0*/  LOP3.LUT R2, R17, 0x1f, R46, 0xf8, !PT ;  /* 0x0000001f11027812 */ /* 0x000fe400078ef82e */
[----:B------:R-:W-:-:S03]  /*00d0*/  SGXT.U32 R4, R4, 0x3 ;  /* 0x000000030404781a */ /* 0x000fc60000000000 */
[----:B------:R-:W-:Y:S01]  /*00e0*/  IMAD R0, R2, UR5, RZ ;  /* 0x0000000502007c24 */ /* 0x000fe2000f8e02ff */
[----:B------:R-:W-:Y:S01]  /*00f0*/  UIMAD.WIDE UR4, UR4, 0x2, URZ ;  /* 0x00000002040478a5 */ /* 0x000fe2000f8e02ff */
[----:B-----5:R-:W-:Y:S02]  /*0100*/  IMAD R5, R4, R14, RZ ;  /* 0x0000000e04057224 */ /* 0x020fe400078e02ff */
[C---:B------:R-:W-:Y:S02]  /*0110*/  IMAD.SHL.U32 R3, R0.reuse, 0x2, RZ ;  /* 0x0000000200037824 */ /* 0x040fe400078e00ff */
[----:B------:R-:W-:-:S03]  /*0120*/  IMAD.HI R0, R0, 0x2, RZ ;  /* 0x0000000200007827 */ /* 0x000fc600078e02ff */
[----:B0-----:R-:W-:Y:S01]  /*0130*/  IADD3 R16, P0, P1, R3, UR6, R6 ;  /* 0x0000000603107c10 */ /* 0x001fe2000f91e006 */
[----:B------:R-:W-:-:S03]  /*0140*/  IMAD R3, R14, 0x8, R5 ;  /* 0x000000080e037824 */ /* 0x000fc600078e0205 */
[----:B------:R-:W-:Y:S01]  /*0150*/  IADD3.X R18, PT, PT, R0, UR5, R7, P0, P1 ;  /* 0x0000000500127c10 */ /* 0x000fe200087e2407 */
[C---:B------:R-:W-:Y:S01]  /*0160*/  IMAD R0, R14.reuse, 0x8, R3 ;  /* 0x000000080e007824 */ /* 0x040fe200078e0203 */
[-C--:B------:R-:W-:Y:S02]  /*0170*/  LEA R4, P0, R5, R16.reuse, 0x1 ;  /* 0x0000001005047211 */ /* 0x080fe400078008ff */
[----:B------:R-:W-:Y:S01]  /*0180*/  LEA R6, P1, R3, R16, 0x1 ;  /* 0x0000001003067211 */ /* 0x000fe200078208ff */
[----:B------:R-:W-:Y:S01]  /*0190*/  IMAD R11, R14, 0x8, R0 ;  /* 0x000000080e0b7824 */ /* 0x000fe200078e0200 */
[----:B------:R-:W-:Y:S02]  /*01a0*/  LEA.HI.X.SX32 R5, R5, R18, 0x1, P0 ;  /* 0x0000001205057211 */ /* 0x000fe400000f0eff */
[C---:B------:R-:W-:Y:S02]  /*01b0*/  LEA R8, P0, R0.reuse, R16, 0x1 ;  /* 0x0000001000087211 */ /* 0x040fe400078008ff */
[-C--:B------:R-:W-:Y:S01]  /*01c0*/  LEA.HI.X.SX32 R7, R3, R18.reuse, 0x1, P1 ;  /* 0x0000001203077211 */ /* 0x080fe200008f0eff */
[----:B----4-:R0:W2:Y:S01]  /*01d0*/  LDG.E.U16 R19, desc[UR10][R4.64] ;  /* 0x0000000a04137981 */ /* 0x0100a2000c1e1500 */
[----:B------:R-:W-:-:S02]  /*01e0*/  LEA.HI.X.SX32 R9, R0, R18, 0x1, P0 ;  /* 0x0000001200097211 */ /* 0x000fc400000f0eff */
[----:B------:R-:W-:Y:S01]  /*01f0*/  LEA R0, R14, R11, 0x3 ;  /* 0x0000000b0e007211 */ /* 0x000fe200078e18ff */
[----:B------:R1:W3:Y:S01]  /*0200*/  LDG.E.U16 R21, desc[UR10][R6.64] ;  /* 0x0000000a06157981 */ /* 0x0002e2000c1e1500 */
[----:B------:R-:W-:-:S03]  /*0210*/  LEA R10, P0, R11, R16, 0x1 ;  /* 0x000000100b0a7211 */ /* 0x000fc600078008ff */
[----:B------:R-:W-:Y:S01]  /*0220*/  IMAD R3, R14, 0x8, R0 ;  /* 0x000000080e037824 */ /* 0x000fe200078e0200 */
[----:B------:R-:W-:Y:S01]  /*0230*/  LEA.HI.X.SX32 R11, R11, R18, 0x1, P0 ;  /* 0x000000120b0b7211 */ /* 0x000fe200000f0eff */
[----:B------:R-:W4:Y:S01]  /*0240*/  LDG.E.U16 R9, desc[UR10][R8.64] ;  /* 0x0000000a08097981 */ /* 0x000f22000c1e1500 */
[----:B------:R-:W-:Y:S01]  /*0250*/  LEA R12, P0, R0, R16, 0x1 ;  /* 0x00000010000c7211 */ /* 0x000fe200078008ff */
[----:B------:R-:W-:-:S03]  /*0260*/  IMAD R15, R14, 0x8, R3 ;  /* 0x000000080e0f7824 */ /* 0x000fc600078e0203 */
[----:B------:R-:W-:Y:S01]  /*0270*/  LEA.HI.X.SX32 R13, R0, R18, 0x1, P0 ;  /* 0x00000012000d7211 */ /* 0x000fe200000f0eff */
[----:B------:R-:W-:Y:S01]  /*0280*/  IMAD R0, R14, 0x8, R15 ;  /* 0x000000080e007824 */ /* 0x000fe200078e020f */
[-C--:B0-----:R-:W-:Y:S01]  /*0290*/  LEA R4, P0, R3, R16.reuse, 0x1 ;  /* 0x0000001003047211 */ /* 0x081fe200078008ff */
[----:B------:R0:W5:Y:S01]  /*02a0*/  LDG.E.U16 R11, desc[UR10][R10.64] ;  /* 0x0000000a0a0b7981 */ /* 0x000162000c1e1500 */
[----:B------:R-:W-:Y:S02]  /*02b0*/  LEA R14, P1, R15, R16, 0x1 ;  /* 0x000000100f0e7211 */ /* 0x000fe400078208ff */
[-C--:B------:R-:W-:Y:S01]  /*02c0*/  LEA.HI.X.SX32 R5, R3, R18.reuse, 0x1, P0 ;  /* 0x0000001203057211 */ /* 0x080fe200000f0eff */
[----:B------:R-:W5:Y:S01]  /*02d0*/  LDG.E.U16 R13, desc[UR10][R12.64] ;  /* 0x0000000a0c0d7981 */ /* 0x000f62000c1e1500 */
[----:B------:R-:W-:-:S04]  /*02e0*/  LEA.HI.X.SX32 R15, R15, R18, 0x1, P1 ;  /* 0x000000120f0f7211 */ /* 0x000fc800008f0eff */
[----:B------:R0:W5:Y:S04]  /*02f0*/  LDG.E.U16 R5, desc[UR10][R4.64] ;  /* 0x0000000a04057981 */ /* 0x000168000c1e1500 */
[----:B------:R-:W5:Y:S01]  /*0300*/  LDG.E.U16 R15, desc[UR10][R14.64] ;  /* 0x0000000a0e0f7981 */ /* 0x000f62000c1e1500 */
[----:B-1----:R-:W-:-:S04]  /*0310*/  LEA R6, P0, R0, R16, 0x1 ;  /* 0x0000001000067211 */ /* 0x002fc800078008ff */
[----:B------:R-:W-:-:S06]  /*0320*/  LEA.HI.X.SX32 R7, R0, R18, 0x1, P0 ;  /* 0x0000001200077211 */ /* 0x000fcc00000f0eff */
[----:B------:R-:W5:Y:S01]  /*0330*/  LDG.E.U16 R7, desc[UR10][R6.64] ;  /* 0x0000000a06077981 */ /* 0x000f62000c1e1500 */
[----:B------:R-:W1:Y:S01]  /*0340*/  S2UR UR8, SR_CgaCtaId ;  /* 0x00000000000879c3 */ /* 0x000e620000008800 */
[C---:B------:R-:W-:Y:S01]  /*0350*/  LOP3.LUT R0, R46.reuse, 0xc0, RZ, 0xc0, !PT ;  /* 0x000000c02e007812 */ /* 0x040fe200078ec0ff */
[----:B------:R-:W-:Y:S01]  /*0360*/  UMOV UR4, 0x400 ;  /* 0x0000040000047882 */ /* 0x000fe20000000000 */
[----:B------:R-:W-:Y:S02]  /*0370*/  IMAD.SHL.U32 R16, R46, 0x2, RZ ;  /* 0x000000022e107824 */ /* 0x000fe400078e00ff */
[----:B------:R-:W-:-:S04]  /*0380*/  SHF.R.U32.HI R3, RZ, 0x2, R0 ;  /* 0x00000002ff037819 */ /* 0x000fc80000011600 */
[----:B------:R-:W-:Y:S01]  /*0390*/  LOP3.LUT R0, R3, 0x1fe, R16, 0x78, !PT ;  /* 0x000001fe03007812 */ /* 0x000fe200078e7810 */
[----:B------:R-:W-:Y:S01]  /*03a0*/  VIADD R3, R17, 0x20 ;  /* 0x0000002011037836 */ /* 0x000fe20000000000 */
[----:B-1----:R-:W-:-:S04]  /*03b0*/  ULEA UR8, UR8, UR4, 0x18 ;  /* 0x0000000408087291 */ /* 0x002fc8000f8ec0ff */
[----:B------:R-:W-:Y:S01]  /*03c0*/  ISETP.GE.AND P0, PT, R3, 0x1, PT ;  /* 0x000000010300780c */ /* 0x000fe20003f06270 */
[----:B------:R-:W-:Y:S01]  /*03d0*/  IMAD.MOV.U32 R60, RZ, RZ, -0x800000 ;  /* 0xff800000ff3c7424 */ /* 0x000fe200078e00ff */
[----:B------:R-:W-:Y:S01]  /*03e0*/  MOV R61, 0xff800000 ;  /* 0xff800000003d7802 */ /* 0x000fe20000000f00 */
[----:B------:R-:W-:Y:S01]  /*03f0*/  IMAD.MOV.U32 R62, RZ, RZ, -0x800000 ;  /* 0xff800000ff3e7424 */ /* 0x000fe200078e00ff */
[----:B------:R-:W-:Y:S01]  /*0400*/  MOV R137, 0x3f800000 ;  /* 0x3f80000000897802 */ /* 0x000fe20000000f00 */
[----:B------:R-:W-:Y:S01]  /*0410*/  IMAD.MOV.U32 R63, RZ, RZ, -0x800000 ;  /* 0xff800000ff3f7424 */ /* 0x000fe200078e00ff */
[----:B------:R-:W-:Y:S01]  /*0420*/  CS2R R28, SRZ ;  /* 0x00000000001c7805 */ /* 0x000fe2000001ff00 */
[----:B------:R-:W-:Y:S01]  /*0430*/  IMAD.MOV.U32 R136, RZ, RZ, 0x3f800000 ;  /* 0x3f800000ff887424 */ /* 0x000fe200078e00ff */
[----:B------:R-:W-:Y:S01]  /*0440*/  CS2R R30, SRZ ;  /* 0x00000000001e7805 */ /* 0x000fe2000001ff00 */
[----:B------:R-:W-:Y:S01]  /*0450*/  IMAD.MOV.U32 R64, RZ, RZ, 0x3f800000 ;  /* 0x3f800000ff407424 */ /* 0x000fe200078e00ff */
[----:B------:R-:W-:Y:S01]  /*0460*/  CS2R R24, SRZ ;  /* 0x0000000000187805 */ /* 0x000fe2000001ff00 */
[----:B------:R-:W-:Y:S01]  /*0470*/  IMAD.MOV.U32 R65, RZ, RZ, 0x3f800000 ;  /* 0x3f800000ff417424 */ /* 0x000fe200078e00ff */
[----:B------:R-:W-:-:S02]  /*0480*/  CS2R R26, SRZ ;  /* 0x00000000001a7805 */ /* 0x000fc4000001ff00 */
[C---:B0-----:R-:W-:Y:S02]  /*0490*/  LOP3.LUT R10, R46.reuse, 0xff, RZ, 0xc0, !PT ;  /* 0x000000ff2e0a7812 */ /* 0x041fe400078ec0ff */
[C---:B------:R-:W-:Y:S02]  /*04a0*/  LOP3.LUT R8, R46.reuse, 0x1c, RZ, 0xc0, !PT ;  /* 0x0000001c2e087812 */ /* 0x040fe400078ec0ff */
[C---:B------:R-:W-:Y:S01]  /*04b0*/  LOP3.LUT R4, R46.reuse, 0x3, RZ, 0xc0, !PT ;  /* 0x000000032e047812 */ /* 0x040fe200078ec0ff */
[----:B--2---:R-:W-:Y:S04]  /*04c0*/  STS.U16 [R0+UR8+0x2000], R19 ;  /* 0x0020001300007988 */ /* 0x004fe80008000408 */
[----:B---3--:R-:W-:Y:S04]  /*04d0*/  STS.U16 [R0+UR8+0x2200], R21 ;  /* 0x0022001500007988 */ /* 0x008fe80008000408 */
[----:B----4-:R-:W-:Y:S04]  /*04e0*/  STS.U16 [R0+UR8+0x2400], R9 ;  /* 0x0024000900007988 */ /* 0x010fe80008000408 */
[----:B-----5:R-:W-:Y:S04]  /*04f0*/  STS.U16 [R0+UR8+0x2600], R11 ;  /* 0x0026000b00007988 */ /* 0x020fe80008000408 */
[----:B------:R-:W-:Y:S04]  /*0500*/  STS.U16 [R0+UR8+0x2800], R13 ;  /* 0x0028000d00007988 */ /* 0x000fe80008000408 */
[----:B------:R-:W-:Y:S04]  /*0510*/  STS.U16 [R0+UR8+0x2a00], R5 ;  /* 0x002a000500007988 */ /* 0x000fe80008000408 */
[----:B------:R-:W-:Y:S04]  /*0520*/  STS.U16 [R0+UR8+0x2c00], R15 ;  /* 0x002c000f00007988 */ /* 0x000fe80008000408 */
[----:B------:R0:W-:Y:S02]  /*0530*/  STS.U16 [R0+UR8+0x2e00], R7 ;  /* 0x002e000700007988 */ /* 0x0001e40008000408 */
[----:B0-----:R-:W-:Y:S01]  /*0540*/  LOP3.LUT R7, R46, 0x3f, RZ, 0xc0, !PT ;  /* 0x0000003f2e077812 */ /* 0x001fe200078ec0ff */
[----:B------:R-:W-:Y:S06]  /*0550*/  @!P0 BRA `(.L_x_0) ;  /* 0x0000001c00dc8947 */ /* 0x000fec0003800000 */
[----:B------:R-:W0:Y:S01]  /*0560*/  LDC.64 R36, c[0x0][0x3c0] ;  /* 0x0000f000ff247b82 */ /* 0x000e220000000a00 */
[----:B------:R-:W-:Y:S01]  /*0570*/  SHF.R.U32.HI R12, RZ, 0x6, R46 ;  /* 0x00000006ff0c7819 */ /* 0x000fe2000001162e */
[----:B------:R-:W1:Y:S01]  /*0580*/  LDCU UR6, c[0x0][0x3c8] ;  /* 0x00007900ff0677ac */ /* 0x000e620008000800 */
[C---:B------:R-:W-:Y:S01]  /*0590*/  LOP3.LUT R6, R46.reuse, 0x7, RZ, 0xc0, !PT ;  /* 0x000000072e067812 */ /* 0x040fe200078ec0ff */
[----:B------:R-:W-:Y:S01]  /*05a0*/  IMAD.SHL.U32 R11, R46, 0x80, RZ ;  /* 0x000000802e0b7824 */ /* 0x000fe200078e00ff */
[----:B------:R-:W-:Y:S01]  /*05b0*/  SGXT.U32 R12, R12, 0x2 ;  /* 0x000000020c0c781a */ /* 0x000fe20000000000 */
[----:B------:R-:W2:Y:S01]  /*05c0*/  LDCU.64 UR14, c[0x0][0x388] ;  /* 0x00007100ff0e77ac */ /* 0x000ea20008000a00 */
[----:B------:R-:W-:Y:S01]  /*05d0*/  LOP3.LUT R5, R46, 0xe0, RZ, 0xc0, !PT ;  /* 0x000000e02e057812 */ /* 0x000fe200078ec0ff */
[----:B------:R-:W-:Y:S01]  /*05e0*/  IMAD.SHL.U32 R14, R6, 0x10, RZ ;  /* 0x00000010060e7824 */ /* 0x000fe200078e00ff */
[----:B------:R-:W3:Y:S01]  /*05f0*/  LDC R48, c[0x0][0x3d8] ;  /* 0x0000f600ff307b82 */ /* 0x000ee20000000800 */
[----:B------:R-:W4:Y:S01]  /*0600*/  LDCU.64 UR4, c[0x0][0x3d0] ;  /* 0x00007a00ff0477ac */ /* 0x000f220008000a00 */
[----:B------:R-:W-:Y:S01]  /*0610*/  SHF.R.U32.HI R9, RZ, 0x1, R5 ;  /* 0x00000001ff097819 */ /* 0x000fe20000011605 */
[----:B------:R-:W-:Y:S01]  /*0620*/  IMAD R15, R5, 0x20, R14 ;  /* 0x00000020050f7824 */ /* 0x000fe200078e020e */
[C---:B------:R-:W-:Y:S01]  /*0630*/  LOP3.LUT R23, R14.reuse, 0x780, R11, 0xf8, !PT ;  /* 0x000007800e177812 */ /* 0x040fe200078ef80b */
[----:B------:R-:W-:Y:S01]  /*0640*/  IMAD.MOV.U32 R140, RZ, RZ, -0x800000 ;  /* 0xff800000ff8c7424 */ /* 0x000fe200078e00ff */
[----:B------:R-:W-:Y:S01]  /*0650*/  LOP3.LUT R19, R14, R9, RZ, 0x3c, !PT ;  /* 0x000000090e137212 */ /* 0x000fe200078e3cff */
[----:B------:R-:W-:Y:S01]  /*0660*/  IMAD.SHL.U32 R9, R46, 0x8, RZ ;  /* 0x000000082e097824 */ /* 0x000fe200078e00ff */
[----:B------:R-:W5:Y:S01]  /*0670*/  LDC.64 R128, c[0x0][0x390] ;  /* 0x0000e400ff807b82 */ /* 0x000f620000000a00 */
[C---:B------:R-:W-:Y:S01]  /*0680*/  ISETP.NE.U32.AND P0, PT, R4.reuse, RZ, PT ;  /* 0x000000ff0400720c */ /* 0x040fe20003f05070 */
[----:B------:R-:W-:Y:S01]  /*0690*/  IMAD.MOV.U32 R141, RZ, RZ, -0x800000 ;  /* 0xff800000ff8d7424 */ /* 0x000fe200078e00ff */
[----:B------:R-:W-:Y:S01]  /*06a0*/  SHF.L.U32 R4, R4, 0x1, RZ ;  /* 0x0000000104047819 */ /* 0x000fe200000006ff */
[----:B-1----:R-:W-:Y:S01]  /*06b0*/  IMAD R13, R7, UR6, RZ ;  /* 0x00000006070d7c24 */ /* 0x002fe2000f8e02ff */
[----:B------:R-:W-:Y:S01]  /*06c0*/  LOP3.LUT R9, R9, 0x30, RZ, 0xc0, !PT ;  /* 0x0000003009097812 */ /* 0x000fe200078ec0ff */
[----:B------:R-:W-:Y:S01]  /*06d0*/  IMAD.MOV.U32 R139, RZ, RZ, -0x800000 ;  /* 0xff800000ff8b7424 */ /* 0x000fe200078e00ff */
[----:B------:R-:W-:Y:S01]  /*06e0*/  LEA.HI R4, R5, R4, RZ, 0x1e ;  /* 0x0000000405047211 */ /* 0x000fe200078ff0ff */
[----:B0-----:R-:W-:Y:S01]  /*06f0*/  IMAD R18, R12, R37, RZ ;  /* 0x000000250c127224 */ /* 0x001fe200078e02ff */
[----:B------:R-:W-:Y:S01]  /*0700*/  LOP3.LUT R5, R46, 0x1f, RZ, 0xc0, !PT ;  /* 0x0000001f2e057812 */ /* 0x000fe200078ec0ff */
[----:B------:R-:W-:Y:S01]  /*0710*/  IMAD R11, R6, 0x40, R9 ;  /* 0x00000040060b7824 */ /* 0x000fe200078e0209 */
[----:B------:R-:W-:Y:S01]  /*0720*/  LOP3.LUT R15, R15, 0x30, R16, 0x78, !PT ;  /* 0x000000300f0f7812 */ /* 0x000fe200078e7810 */
[----:B------:R-:W-:Y:S01]  /*0730*/  IMAD R20, R37, 0x4, R18 ;  /* 0x0000000425147824 */ /* 0x000fe200078e0212 */
[----:B----4-:R-:W-:-:S02]  /*0740*/  UIMAD UR4, UR12, UR4, URZ ;  /* 0x000000040c0472a4 */ /* 0x010fc4000f8e02ff */
[----:B------:R-:W-:Y:S01]  /*0750*/  IMAD R9, R36, UR12, RZ ;  /* 0x0000000c24097c24 */ /* 0x000fe2000f8e02ff */
[----:B------:R-:W-:Y:S01]  /*0760*/  LOP3.LUT R44, R11, 0x10, R16, 0x78, !PT ;  /* 0x000000100b2c7812 */ /* 0x000fe200078e7810 */
[----:B------:R-:W-:Y:S01]  /*0770*/  IMAD R22, R37, 0x4, R20 ;  /* 0x0000000425167824 */ /* 0x000fe200078e0214 */
[----:B------:R-:W-:Y:S01]  /*0780*/  LEA R38, R5, UR8, 0x7 ;  /* 0x0000000805267c11 */ /* 0x000fe2000f8e38ff */
[----:B------:R-:W-:Y:S01]  /*0790*/  IMAD.SHL.U32 R14, R13, 0x2, RZ ;  /* 0x000000020d0e7824 */ /* 0x000fe200078e00ff */
[----:B------:R-:W-:Y:S01]  /*07a0*/  SHF.L.U32 R11, R9, 0x1, RZ ;  /* 0x00000001090b7819 */ /* 0x000fe200000006ff */
[----:B------:R-:W-:Y:S01]  /*07b0*/  IMAD R24, R37, 0x4, R22 ;  /* 0x0000000425187824 */ /* 0x000fe200078e0216 */
[----:B------:R-:W-:Y:S01]  /*07c0*/  LEA R8, R8, UR8, 0x3 ;  /* 0x0000000808087c11 */ /* 0x000fe2000f8e18ff */
[----:B------:R-:W-:Y:S01]  /*07d0*/  IMAD.HI R9, R9, 0x2, RZ ;  /* 0x0000000209097827 */ /* 0x000fe200078e02ff */
[----:B--2---:R-:W-:Y:S01]  /*07e0*/  IADD3 R97, P1, P2, R14, UR14, R11 ;  /* 0x0000000e0e617c10 */ /* 0x004fe2000fa3e00b */
[----:B------:R-:W0:Y:S01]  /*07f0*/  LDCU UR13, c[0x0][0x3a8] ;  /* 0x00007500ff0d77ac */ /* 0x000e220008000800 */
[----:B------:R-:W-:Y:S01]  /*0800*/  LEA R26, R37, R24, 0x2 ;  /* 0x00000018251a7211 */ /* 0x000fe200078e10ff */
[----:B------:R-:W-:Y:S01]  /*0810*/  IMAD R11, R7, UR5, RZ ;  /* 0x00000005070b7c24 */ /* 0x000fe2000f8e02ff */
[-C--:B------:R-:W-:Y:S01]  /*0820*/  LEA R66, P3, R18, R97.reuse, 0x1 ;  /* 0x0000006112427211 */ /* 0x080fe200078608ff */
[----:B------:R-:W-:Y:S01]  /*0830*/  USHF.L.U32 UR5, UR4, 0x1, URZ ;  /* 0x0000000104057899 */ /* 0x000fe200080006ff */
[----:B------:R-:W-:Y:S01]  /*0840*/  IMAD.HI R14, R13, 0x2, RZ ;  /* 0x000000020d0e7827 */ /* 0x000fe200078e02ff */
[----:B------:R-:W-:-:S02]  /*0850*/  LEA R68, P4, R20, R97, 0x1 ;  /* 0x0000006114447211 */ /* 0x000fc400078808ff */
[----:B------:R-:W-:Y:S01]  /*0860*/  LEA R74, P5, R26, R97, 0x1 ;  /* 0x000000611a4a7211 */ /* 0x000fe200078a08ff */
[C---:B------:R-:W-:Y:S01]  /*0870*/  IMAD R28, R37.reuse, 0x4, R26 ;  /* 0x00000004251c7824 */ /* 0x040fe200078e021a */
[----:B------:R-:W-:Y:S01]  /*0880*/  IADD3.X R25, PT, PT, R14, UR15, R9, P1, P2 ;  /* 0x0000000f0e197c10 */ /* 0x000fe20008fe4409 */
[----:B------:R-:W-:Y:S01]  /*0890*/  IMAD R6, R6, 0x80, R15 ;  /* 0x0000008006067824 */ /* 0x000fe200078e020f */
[----:B------:R-:W-:Y:S01]  /*08a0*/  LOP3.LUT R7, R46, 0x10, RZ, 0xc0, !PT ;  /* 0x000000102e077812 */ /* 0x000fe200078ec0ff */
[----:B------:R-:W-:Y:S01]  /*08b0*/  IMAD R30, R37, 0x4, R28 ;  /* 0x00000004251e7824 */ /* 0x000fe200078e021c */
[-C--:B------:R-:W-:Y:S01]  /*08c0*/  LEA.HI.X.SX32 R67, R18, R25.reuse, 0x1, P3 ;  /* 0x0000001912437211 */ /* 0x080fe200018f0eff */
[----:B------:R-:W-:Y:S01]  /*08d0*/  IMAD.SHL.U32 R13, R11, 0x2, RZ ;  /* 0x000000020b0d7824 */ /* 0x000fe200078e00ff */
[----:B------:R-:W-:Y:S01]  /*08e0*/  LEA.HI.X.SX32 R69, R20, R25, 0x1, P4 ;  /* 0x0000001914457211 */ /* 0x000fe200020f0eff */
[----:B---3--:R-:W-:Y:S01]  /*08f0*/  IMAD R15, R12, R48, RZ ;  /* 0x000000300c0f7224 */ /* 0x008fe200078e02ff */
[----:B------:R-:W-:Y:S01]  /*0900*/  LEA R32, R37, R30, 0x2 ;  /* 0x0000001e25207211 */ /* 0x000fe200078e10ff */
[----:B------:R-:W-:Y:S01]  /*0910*/  IMAD.IADD R5, R19, 0x1, R38 ;  /* 0x0000000113057824 */ /* 0x000fe200078e0226 */
[----:B-----5:R-:W-:Y:S01]  /*0920*/  IADD3 R128, P1, P2, R13, UR5, R128 ;  /* 0x000000050d807c10 */ /* 0x020fe2000fa3e080 */
[----:B------:R-:W-:Y:S01]  /*0930*/  IMAD.HI R14, R11, 0x2, RZ ;  /* 0x000000020b0e7827 */ /* 0x000fe200078e02ff */
[----:B------:R-:W-:Y:S01]  /*0940*/  LEA R13, R48, R15, 0x2 ;  /* 0x0000000f300d7211 */ /* 0x000fe200078e10ff */
[----:B------:R-:W-:Y:S01]  /*0950*/  UIMAD.WIDE UR4, UR4, 0x2, URZ ;  /* 0x00000002040478a5 */ /* 0x000fe2000f8e02ff */
[-C--:B------:R-:W-:Y:S01]  /*0960*/  LEA R70, P3, R22, R97.reuse, 0x1 ;  /* 0x0000006116467211 */ /* 0x080fe200078608ff */
[C---:B------:R-:W-:Y:S01]  /*0970*/  IMAD R34, R37.reuse, 0x4, R32 ;  /* 0x0000000425227824 */ /* 0x040fe200078e0220 */
[----:B------:R-:W-:Y:S01]  /*0980*/  LEA R72, P4, R24, R97, 0x1 ;  /* 0x0000006118487211 */ /* 0x000fe200078808ff */
[----:B------:R-:W-:Y:S01]  /*0990*/  IMAD R19, R48, 0x4, R13 ;  /* 0x0000000430137824 */ /* 0x000fe200078e020d */
[-C--:B------:R-:W-:Y:S01]  /*09a0*/  LEA.HI.X.SX32 R71, R22, R25.reuse, 0x1, P3 ;  /* 0x0000001916477211 */ /* 0x080fe200018f0eff */
[C---:B------:R-:W-:Y:S01]  /*09b0*/  IMAD R16, R37.reuse, 0x4, R34 ;  /* 0x0000000425107824 */ /* 0x040fe200078e0222 */
[-C--:B------:R-:W-:Y:S01]  /*09c0*/  LEA.HI.X.SX32 R73, R24, R25.reuse, 0x1, P4 ;  /* 0x0000001918497211 */ /* 0x080fe200020f0eff */
[----:B------:R-:W-:Y:S01]  /*09d0*/  IMAD R11, R48, 0x4, R19 ;  /* 0x00000004300b7824 */ /* 0x000fe200078e0213 */
[----:B------:R-:W-:Y:S01]  /*09e0*/  LEA.HI.X.SX32 R75, R26, R25, 0x1, P5 ;  /* 0x000000191a4b7211 */ /* 0x000fe200028f0eff */
[C---:B------:R-:W-:Y:S01]  /*09f0*/  IMAD R36, R37.reuse, 0x4, R16 ;  /* 0x0000000425247824 */ /* 0x040fe200078e0210 */
[-C--:B------:R-:W-:Y:S01]  /*0a00*/  LEA R76, P3, R28, R97.reuse, 0x1 ;  /* 0x000000611c4c7211 */ /* 0x080fe200078608ff */
[----:B------:R-:W-:Y:S01]  /*0a10*/  IMAD R18, R48, 0x4, R11 ;  /* 0x0000000430127824 */ /* 0x000fe200078e020b */
[-C--:B------:R-:W-:Y:S01]  /*0a20*/  LEA R78, P4, R30, R97.reuse, 0x1 ;  /* 0x000000611e4e7211 */ /* 0x080fe200078808ff */
[----:B------:R-:W-:Y:S01]  /*0a30*/  IMAD R38, R37, 0x4, R36 ;  /* 0x0000000425267824 */ /* 0x000fe200078e0224 */
[-C--:B------:R-:W-:Y:S01]  /*0a40*/  LEA R80, P5, R32, R97.reuse, 0x1 ;  /* 0x0000006120507211 */ /* 0x080fe200078a08ff */
[----:B------:R-:W-:Y:S01]  /*0a50*/  IMAD R7, R7, 0x20, R44 ;  /* 0x0000002007077824 */ /* 0x000fe200078e022c */
[----:B------:R-:W-:Y:S01]  /*0a60*/  LEA R20, R48, R18, 0x2 ;  /* 0x0000001230147211 */ /* 0x000fe200078e10ff */
[----:B------:R-:W-:Y:S01]  /*0a70*/  IMAD.MOV.U32 R138, RZ, RZ, -0x800000 ;  /* 0xff800000ff8a7424 */ /* 0x000fe200078e00ff */
[C---:B------:R-:W-:Y:S01]  /*0a80*/  LEA R40, R37.reuse, R38, 0x2 ;  /* 0x0000002625287211 */ /* 0x040fe200078e10ff */
[----:B------:R-:W-:Y:S01]  /*0a90*/  IMAD.MOV.U32 R137, RZ, RZ, 0x3f800000 ;  /* 0x3f800000ff897424 */ /* 0x000fe200078e00ff */
[----:B------:R-:W-:Y:S01]  /*0aa0*/  LEA R88, P6, R38, R97, 0x1 ;  /* 0x0000006126587211 */ /* 0x000fe200078c08ff */
[----:B------:R-:W-:Y:S01]  /*0ab0*/  IMAD R21, R48, 0x4, R20 ;  /* 0x0000000430157824 */ /* 0x000fe200078e0214 */
[-C--:B------:R-:W-:Y:S01]  /*0ac0*/  LEA.HI.X.SX32 R77, R28, R25.reuse, 0x1, P3 ;  /* 0x000000191c4d7211 */ /* 0x080fe200018f0eff */
[C---:B------:R-:W-:Y:S01]  /*0ad0*/  IMAD R42, R37.reuse, 0x4, R40 ;  /* 0x00000004252a7824 */ /* 0x040fe200078e0228 */
[-C--:B------:R-:W-:Y:S01]  /*0ae0*/  LEA.HI.X.SX32 R79, R30, R25.reuse, 0x1, P4 ;  /* 0x000000191e4f7211 */ /* 0x080fe200020f0eff */
[----:B------:R-:W-:Y:S01]  /*0af0*/  IMAD.MOV.U32 R64, RZ, RZ, 0x3f800000 ;  /* 0x3f800000ff407424 */ /* 0x000fe200078e00ff */
[----:B------:R-:W-:Y:S01]  /*0b00*/  LEA.HI.X.SX32 R81, R32, R25, 0x1, P5 ;  /* 0x0000001920517211 */ /* 0x000fe200028f0eff */
[C---:B------:R-:W-:Y:S01]  /*0b10*/  IMAD R12, R37.reuse, 0x4, R42 ;  /* 0x00000004250c7824 */ /* 0x040fe200078e022a */
[-C--:B------:R-:W-:Y:S01]  /*0b20*/  LEA R82, P3, R34, R97.reuse, 0x1 ;  /* 0x0000006122527211 */ /* 0x080fe200078608ff */
[----:B------:R-:W-:Y:S01]  /*0b30*/  IMAD.MOV.U32 R65, RZ, RZ, 0x3f800000 ;  /* 0x3f800000ff417424 */ /* 0x000fe200078e00ff */
[-C--:B------:R-:W-:Y:S01]  /*0b40*/  LEA R84, P4, R16, R97.reuse, 0x1 ;  /* 0x0000006110547211 */ /* 0x080fe200078808ff */
[----:B------:R-:W-:Y:S01]  /*0b50*/  IMAD R9, R37, 0x4, R12 ;  /* 0x0000000425097824 */ /* 0x000fe200078e020c */
[----:B------:R-:W-:-:S02]  /*0b60*/  LEA R86, P5, R36, R97, 0x1 ;  /* 0x0000006124567211 */ /* 0x000fc400078a08ff */
[----:B------:R-:W-:Y:S02]  /*0b70*/  CS2R R28, SRZ ;  /* 0x00000000001c7805 */ /* 0x000fe4000001ff00 */
[----:B------:R-:W-:Y:S02]  /*0b80*/  LEA.HI.X.SX32 R89, R38, R25, 0x1, P6 ;  /* 0x0000001926597211 */ /* 0x000fe400030f0eff */
[----:B------:R-:W-:Y:S02]  /*0b90*/  CS2R R30, SRZ ;  /* 0x00000000001e7805 */ /* 0x000fe4000001ff00 */
[----:B------:R-:W-:Y:S02]  /*0ba0*/  LEA R96, P6, R9, R97, 0x1 ;  /* 0x0000006109607211 */ /* 0x000fe400078c08ff */
[----:B------:R-:W-:Y:S02]  /*0bb0*/  CS2R R26, SRZ ;  /* 0x00000000001a7805 */ /* 0x000fe4000001ff00 */
[-C--:B------:R-:W-:Y:S01]  /*0bc0*/  LEA.HI.X.SX32 R83, R34, R25.reuse, 0x1, P3 ;  /* 0x0000001922537211 */ /* 0x080fe200018f0eff */
[----:B------:R-:W-:Y:S01]  /*0bd0*/  UMOV UR4, URZ ;  /* 0x000000ff00047c82 */ /* 0x000fe20008000000 */
[----:B------:R-:W-:-:S02]  /*0be0*/  LEA.HI.X.SX32 R85, R16, R25, 0x1, P4 ;  /* 0x0000001910557211 */ /* 0x000fc400020f0eff */
[----:B------:R-:W-:Y:S02]  /*0bf0*/  LEA.HI.X.SX32 R87, R36, R25, 0x1, P5 ;  /* 0x0000001924577211 */ /* 0x000fe400028f0eff */
[-C--:B------:R-:W-:Y:S02]  /*0c00*/  LEA R90, P3, R40, R97.reuse, 0x1 ;  /* 0x00000061285a7211 */ /* 0x080fe400078608ff */
[-C--:B------:R-:W-:Y:S02]  /*0c10*/  LEA R92, P4, R42, R97.reuse, 0x1 ;  /* 0x000000612a5c7211 */ /* 0x080fe400078808ff */
[----:B------:R-:W-:Y:S02]  /*0c20*/  LEA R94, P5, R12, R97, 0x1 ;  /* 0x000000610c5e7211 */ /* 0x000fe400078a08ff */
[----:B------:R-:W-:Y:S01]  /*0c30*/  LEA.HI.X.SX32 R97, R9, R25, 0x1, P6 ;  /* 0x0000001909617211 */ /* 0x000fe200030f0eff */
[----:B------:R-:W-:Y:S01]  /*0c40*/  IMAD R9, R48, 0x4, R21 ;  /* 0x0000000430097824 */ /* 0x000fe200078e0215 */
[----:B------:R-:W-:-:S02]  /*0c50*/  IADD3.X R16, PT, PT, R14, UR5, R129, P1, P2 ;  /* 0x000000050e107c10 */ /* 0x000fc40008fe4481 */
[----:B------:R-:W-:Y:S01]  /*0c60*/  LEA.HI.X.SX32 R95, R12, R25, 0x1, P5 ;  /* 0x000000190c5f7211 */ /* 0x000fe200028f0eff */
[C---:B------:R-:W-:Y:S01]  /*0c70*/  IMAD R12, R48.reuse, 0x4, R9 ;  /* 0x00000004300c7824 */ /* 0x040fe200078e0209 */
[-C--:B------:R-:W-:Y:S02]  /*0c80*/  LEA R100, P2, R13, R128.reuse, 0x1 ;  /* 0x000000800d647211 */ /* 0x080fe400078408ff */
[----:B------:R-:W-:Y:S02]  /*0c90*/  LEA R98, P1, R15, R128, 0x1 ;  /* 0x000000800f627211 */ /* 0x000fe400078208ff */
[-C--:B------:R-:W-:Y:S01]  /*0ca0*/  LEA.HI.X.SX32 R101, R13, R16.reuse, 0x1, P2 ;  /* 0x000000100d657211 */ /* 0x080fe200010f0eff */
[----:B------:R-:W-:Y:S01]  /*0cb0*/  IMAD R13, R48, 0x4, R12 ;  /* 0x00000004300d7824 */ /* 0x000fe200078e020c */
[----:B------:R-:W-:Y:S02]  /*0cc0*/  LEA.HI.X.SX32 R99, R15, R16, 0x1, P1 ;  /* 0x000000100f637211 */ /* 0x000fe400008f0eff */
[----:B------:R-:W-:-:S02]  /*0cd0*/  LEA R104, P1, R11, R128, 0x1 ;  /* 0x000000800b687211 */ /* 0x000fc400078208ff */
[----:B------:R-:W-:Y:S02]  /*0ce0*/  LEA R14, R48, R13, 0x2 ;  /* 0x0000000d300e7211 */ /* 0x000fe400078e10ff */
[----:B------:R-:W-:Y:S02]  /*0cf0*/  LEA.HI.X.SX32 R91, R40, R25, 0x1, P3 ;  /* 0x00000019285b7211 */ /* 0x000fe400018f0eff */
[-C--:B------:R-:W-:Y:S02]  /*0d00*/  LEA R102, P3, R19, R128.reuse, 0x1 ;  /* 0x0000008013667211 */ /* 0x080fe400078608ff */
[----:B------:R-:W-:Y:S02]  /*0d10*/  LEA R106, P2, R18, R128, 0x1 ;  /* 0x00000080126a7211 */ /* 0x000fe400078408ff */
[-C--:B------:R-:W-:Y:S01]  /*0d20*/  LEA.HI.X.SX32 R105, R11, R16.reuse, 0x1, P1 ;  /* 0x000000100b697211 */ /* 0x080fe200008f0eff */
[----:B------:R-:W-:Y:S01]  /*0d30*/  IMAD R11, R48, 0x4, R14 ;  /* 0x00000004300b7824 */ /* 0x000fe200078e020e */
[----:B------:R-:W-:-:S02]  /*0d40*/  LEA.HI.X.SX32 R103, R19, R16, 0x1, P3 ;  /* 0x0000001013677211 */ /* 0x000fc400018f0eff */
[----:B------:R-:W-:Y:S01]  /*0d50*/  LEA R108, P3, R20, R128, 0x1 ;  /* 0x00000080146c7211 */ /* 0x000fe200078608ff */
[----:B------:R-:W-:Y:S01]  /*0d60*/  IMAD R15, R48, 0x4, R11 ;  /* 0x00000004300f7824 */ /* 0x000fe200078e020b */
[----:B------:R-:W-:Y:S02]  /*0d70*/  LEA.HI.X.SX32 R107, R18, R16, 0x1, P2 ;  /* 0x00000010126b7211 */ /* 0x000fe400010f0eff */
[C---:B------:R-:W-:Y:S02]  /*0d80*/  LEA R112, P2, R9.reuse, R128, 0x1 ;  /* 0x0000008009707211 */ /* 0x040fe400078408ff */
[----:B------:R-:W-:Y:S02]  /*0d90*/  LEA.HI.X.SX32 R109, R20, R16, 0x1, P3 ;  /* 0x00000010146d7211 */ /* 0x000fe400018f0eff */
[----:B------:R-:W-:Y:S02]  /*0da0*/  LEA R114, P3, R12, R128, 0x1 ;  /* 0x000000800c727211 */ /* 0x000fe400078608ff */
[----:B------:R-:W-:Y:S01]  /*0db0*/  LEA.HI.X.SX32 R113, R9, R16, 0x1, P2 ;  /* 0x0000001009717211 */ /* 0x000fe200010f0eff */
[----:B------:R-:W-:Y:S01]  /*0dc0*/  IMAD R9, R48, 0x4, R15 ;  /* 0x0000000430097824 */ /* 0x000fe200078e020f */
[----:B------:R-:W-:-:S02]  /*0dd0*/  LEA R110, P1, R21, R128, 0x1 ;  /* 0x00000080156e7211 */ /* 0x000fc400078208ff */
[----:B------:R-:W-:Y:S01]  /*0de0*/  LEA.HI.X.SX32 R115, R12, R16, 0x1, P3 ;  /* 0x000000100c737211 */ /* 0x000fe200018f0eff */
[----:B------:R-:W-:Y:S01]  /*0df0*/  IMAD R12, R48, 0x4, R9 ;  /* 0x00000004300c7824 */ /* 0x000fe200078e0209 */
[----:B------:R-:W-:Y:S02]  /*0e00*/  LEA R120, P3, R11, R128, 0x1 ;  /* 0x000000800b787211 */ /* 0x000fe400078608ff */
[----:B------:R-:W-:Y:S02]  /*0e10*/  LEA.HI.X.SX32 R111, R21, R16, 0x1, P1 ;  /* 0x00000010156f7211 */ /* 0x000fe400008f0eff */
[-C--:B------:R-:W-:Y:S02]  /*0e20*/  LEA R116, P1, R13, R128.reuse, 0x1 ;  /* 0x000000800d747211 */ /* 0x080fe400078208ff */
[----:B------:R-:W-:Y:S02]  /*0e30*/  LEA R118, P2, R14, R128, 0x1 ;  /* 0x000000800e767211 */ /* 0x000fe400078408ff */
[----:B------:R-:W-:-:S02]  /*0e40*/  LEA.HI.X.SX32 R121, R11, R16, 0x1, P3 ;  /* 0x000000100b797211 */ /* 0x000fc400018f0eff */
[----:B------:R-:W-:Y:S02]  /*0e50*/  SHF.R.U32.HI R18, RZ, 0x2, R46 ;  /* 0x00000002ff127819 */ /* 0x000fe4000001162e */
[----:B------:R-:W-:Y:S02]  /*0e60*/  LEA R11, R48, R12, 0x2 ;  /* 0x0000000c300b7211 */ /* 0x000fe400078e10ff */
[-C--:B------:R-:W-:Y:S02]  /*0e70*/  LEA.HI.X.SX32 R117, R13, R16.reuse, 0x1, P1 ;  /* 0x000000100d757211 */ /* 0x080fe400008f0eff */
[----:B------:R-:W-:Y:S02]  /*0e80*/  LEA.HI.X.SX32 R119, R14, R16, 0x1, P2 ;  /* 0x000000100e777211 */ /* 0x000fe400010f0eff */
[----:B------:R-:W-:Y:S02]  /*0e90*/  LEA.HI.X.SX32 R93, R42, R25, 0x1, P4 ;  /* 0x000000192a5d7211 */ /* 0x000fe400020f0eff */
[----:B------:R-:W-:-:S02]  /*0ea0*/  CS2R R24, SRZ ;  /* 0x0000000000187805 */ /* 0x000fc4000001ff00 */
[-C--:B------:R-:W-:Y:S02]  /*0eb0*/  LEA R122, P1, R15, R128.reuse, 0x1 ;  /* 0x000000800f7a7211 */ /* 0x080fe400078208ff */
[-C--:B------:R-:W-:Y:S02]  /*0ec0*/  LEA R124, P2, R9, R128.reuse, 0x1 ;  /* 0x00000080097c7211 */ /* 0x080fe400078408ff */
[-C--:B------:R-:W-:Y:S02]  /*0ed0*/  LEA R126, P3, R12, R128.reuse, 0x1 ;  /* 0x000000800c7e7211 */ /* 0x080fe400078608ff */
[----:B------:R-:W-:Y:S02]  /*0ee0*/  SGXT.U32 R18, R18, 0x3 ;  /* 0x000000031212781a */ /* 0x000fe40000000000 */
[----:B------:R-:W-:Y:S02]  /*0ef0*/  LEA R128, P4, R11, R128, 0x1 ;  /* 0x000000800b807211 */ /* 0x000fe400078808ff */
[----:B------:R-:W-:-:S02]  /*0f00*/  LOP3.LUT R19, R18, 0x8, RZ, 0xfc, !PT ;  /* 0x0000000812137812 */ /* 0x000fc400078efcff */
[-C--:B------:R-:W-:Y:S02]  /*0f10*/  LEA.HI.X.SX32 R123, R15, R16.reuse, 0x1, P1 ;  /* 0x000000100f7b7211 */ /* 0x080fe400008f0eff */
[-C--:B------:R-:W-:Y:S02]  /*0f20*/  LEA.HI.X.SX32 R125, R9, R16.reuse, 0x1, P2 ;  /* 0x00000010097d7211 */ /* 0x080fe400010f0eff */
[-C--:B------:R-:W-:Y:S02]  /*0f30*/  LEA.HI.X.SX32 R127, R12, R16.reuse, 0x1, P3 ;  /* 0x000000100c7f7211 */ /* 0x080fe400018f0eff */
[----:B------:R-:W-:Y:S02]  /*0f40*/  CS2R R12, SRZ ;  /* 0x00000000000c7805 */ /* 0x000fe4000001ff00 */
[----:B------:R-:W-:Y:S02]  /*0f50*/  LEA.HI.X.SX32 R129, R11, R16, 0x1, P4 ;  /* 0x000000100b817211 */ /* 0x000fe400020f0eff */
[----:B------:R-:W-:-:S02]  /*0f60*/  LOP3.LUT R20, R18, 0x10, RZ, 0xfc, !PT ;  /* 0x0000001012147812 */ /* 0x000fc400078efcff */
[----:B------:R-:W-:Y:S02]  /*0f70*/  SHF.R.U32.HI R22, RZ, 0x3, R10 ;  /* 0x00000003ff167819 */ /* 0x000fe4000001160a */
[C---:B------:R-:W-:Y:S02]  /*0f80*/  LOP3.LUT R14, R18.reuse, R17, RZ, 0xfc, !PT ;  /* 0x00000011120e7212 */ /* 0x040fe400078efcff */
[C-C-:B------:R-:W-:Y:S02]  /*0f90*/  LOP3.LUT R15, R17.reuse, 0x8, R18.reuse, 0xfe, !PT ;  /* 0x00000008110f7812 */ /* 0x140fe400078efe12 */
[C-C-:B------:R-:W-:Y:S02]  /*0fa0*/  LOP3.LUT R16, R17.reuse, 0x10, R18.reuse, 0xfe, !PT ;  /* 0x0000001011107812 */ /* 0x140fe400078efe12 */
[----:B------:R-:W-:Y:S02]  /*0fb0*/  LOP3.LUT R21, R18, 0x18, RZ, 0xfc, !PT ;  /* 0x0000001812157812 */ /* 0x000fe400078efcff */
[----:B------:R-:W-:-:S02]  /*0fc0*/  LOP3.LUT R17, R17, 0x18, R18, 0xfe, !PT ;  /* 0x0000001811117812 */ /* 0x000fc400078efe12 */
[----:B------:R-:W-:Y:S02]  /*0fd0*/  LEA R18, R19, UR8, 0x5 ;  /* 0x0000000813127c11 */ /* 0x000fe4000f8e28ff */
[----:B------:R-:W-:Y:S02]  /*0fe0*/  LEA R19, R20, UR8, 0x5 ;  /* 0x0000000814137c11 */ /* 0x000fe4000f8e28ff */
[----:B------:R-:W-:Y:S02]  /*0ff0*/  LOP3.LUT R33, R22, 0x1c, RZ, 0xc0, !PT ;  /* 0x0000001c16217812 */ /* 0x000fe400078ec0ff */
[----:B------:R-:W-:Y:S02]  /*1000*/  LEA R20, R21, UR8, 0x5 ;  /* 0x0000000815147c11 */ /* 0x000fe4000f8e28ff */
[----:B------:R-:W-:Y:S01]  /*1010*/  LOP3.LUT R9, R23, 0x10, R46, 0x78, !PT ;  /* 0x0000001017097812 */ /* 0x000fe200078e782e */
[----:B------:R-:W-:Y:S01]  /*1020*/  IMAD.IADD R21, R8, 0x1, R33 ;  /* 0x0000000108157824 */ /* 0x000fe200078e0221 */
[----:B------:R-:W-:Y:S01]  /*1030*/  LOP3.LUT P1, RZ, R46, 0x7, RZ, 0xc0, !PT ;  /* 0x000000072eff7812 */ /* 0x000fe2000782c0ff */
[C---:B------:R-:W-:Y:S01]  /*1040*/  IMAD.IADD R23, R33.reuse, 0x1, R19 ;  /* 0x0000000121177824 */ /* 0x040fe200078e0213 */
[----:B------:R-:W-:Y:S01]  /*1050*/  LEA R10, R10, UR8, 0x2 ;  /* 0x000000080a0a7c11 */ /* 0x000fe2000f8e10ff */
[----:B------:R-:W-:Y:S01]  /*1060*/  IMAD.IADD R130, R33, 0x1, R20 ;  /* 0x0000000121827824 */ /* 0x000fe200078e0214 */
[----:B------:R-:W-:-:S02]  /*1070*/  LOP3.LUT R11, R0, 0x40, RZ, 0x3c, !PT ;  /* 0x00000040000b7812 */ /* 0x000fc400078e3cff */
[----:B------:R-:W-:Y:S02]  /*1080*/  MOV R136, 0x3f800000 ;  /* 0x3f80000000887802 */ /* 0x000fe40000000f00 */
[----:B------:R-:W-:Y:S02]  /*1090*/  IADD3 R22, PT, PT, R33, R18, RZ ;  /* 0x0000001221167210 */ /* 0x000fe40007ffe0ff */
[C---:B------:R-:W-:Y:S02]  /*10a0*/  LOP3.LUT R131, R9.reuse, 0x20, RZ, 0x3c, !PT ;  /* 0x0000002009837812 */ /* 0x040fe400078e3cff */
[C---:B------:R-:W-:Y:S02]  /*10b0*/  LOP3.LUT R132, R9.reuse, 0x40, RZ, 0x3c, !PT ;  /* 0x0000004009847812 */ /* 0x040fe400078e3cff */
[----:B------:R-:W-:Y:S02]  /*10c0*/  LOP3.LUT R133, R9, 0x60, RZ, 0x3c, !PT ;  /* 0x0000006009857812 */ /* 0x000fe400078e3cff */
[----:B------:R-:W-:-:S02]  /*10d0*/  LOP3.LUT R134, R7, 0x20, RZ, 0x3c, !PT ;  /* 0x0000002007867812 */ /* 0x000fc400078e3cff */
[----:B0-----:R-:W-:-:S07]  /*10e0*/  LOP3.LUT R135, R6, 0x40, RZ, 0x3c, !PT ;  /* 0x0000004006877812 */ /* 0x001fce00078e3cff */
.L_x_9:
[----:B------:R-:W-:-:S04]  /*10f0*/  IMAD.WIDE R32, R12, 0x2, R66 ;  /* 0x000000020c207825 */ /* 0x000fc800078e0242 */
[C---:B------:R-:W-:Y:S01]  /*1100*/  IMAD.WIDE R34, R12.reuse, 0x2, R68 ;  /* 0x000000020c227825 */ /* 0x040fe200078e0244 */
[----:B------:R0:W2:Y:S03]  /*1110*/  LDG.E.U16 R53, desc[UR10][R32.64] ;  /* 0x0000000a20357981 */ /* 0x0000a6000c1e1500 */
[C---:B------:R-:W-:Y:S01]  /*1120*/  IMAD.WIDE R40, R12.reuse, 0x2, R74 ;  /* 0x000000020c287825 */ /* 0x040fe200078e024a */
[----:B------:R1:W3:Y:S03]  /*1130*/  LDG.E.U16 R52, desc[UR10][R34.64] ;  /* 0x0000000a22347981 */ /* 0x0002e6000c1e1500 */
[C---:B------:R-:W-:Y:S01]  /*1140*/  IMAD.WIDE R42, R12.reuse, 0x2, R76 ;  /* 0x000000020c2a7825 */ /* 0x040fe200078e024c */
[----:B------:R4:W5:Y:S03]  /*1150*/  LDG.E.U16 R57, desc[UR10][R40.64] ;  /* 0x0000000a28397981 */ /* 0x000966000c1e1500 */
[C---:B------:R-:W-:Y:S01]  /*1160*/  IMAD.WIDE R36, R12.reuse, 0x2, R70 ;  /* 0x000000020c247825 */ /* 0x040fe200078e0246 */
[----:B------:R1:W3:Y:S03]  /*1170*/  LDG.E.U16 R142, desc[UR10][R42.64] ;  /* 0x0000000a2a8e7981 */ /* 0x0002e6000c1e1500 */
[C---:B------:R-:W-:Y:S01]  /*1180*/  IMAD.WIDE R38, R12.reuse, 0x2, R72 ;  /* 0x000000020c267825 */ /* 0x040fe200078e0248 */
[----:B------:R1:W3:Y:S03]  /*1190*/  LDG.E.U16 R55, desc[UR10][R36.64] ;  /* 0x0000000a24377981 */ /* 0x0002e6000c1e1500 */
[C---:B0-----:R-:W-:Y:S01]  /*11a0*/  IMAD.WIDE R32, R12.reuse, 0x2, R78 ;  /* 0x000000020c207825 */ /* 0x041fe200078e024e */
[----:B------:R0:W3:Y:S03]  /*11b0*/  LDG.E.U16 R54, desc[UR10][R38.64] ;  /* 0x0000000a26367981 */ /* 0x0000e6000c1e1500 */
[----:B------:R-:W-:-:S02]  /*11c0*/  IMAD.WIDE R44, R12, 0x2, R82 ;  /* 0x000000020c2c7825 */ /* 0x000fc400078e0252 */
[----:B------:R-:W3:Y:S02]  /*11d0*/  LDG.E.U16 R33, desc[UR10][R32.64] ;  /* 0x0000000a20217981 */ /* 0x000ee4000c1e1500 */
[C---:B------:R-:W-:Y:S02]  /*11e0*/  IMAD.WIDE R46, R12.reuse, 0x2, R86 ;  /* 0x000000020c2e7825 */ /* 0x040fe400078e0256 */
[----:B------:R-:W3:Y:S02]  /*11f0*/  LDG.E.U16 R45, desc[UR10][R44.64] ;  /* 0x0000000a2c2d7981 */ /* 0x000ee4000c1e1500 */
[C---:B------:R-:W-:Y:S02]  /*1200*/  IMAD.WIDE R48, R12.reuse, 0x2, R90 ;  /* 0x000000020c307825 */ /* 0x040fe400078e025a */
[----:B------:R-:W3:Y:S02]  /*1210*/  LDG.E.U16 R47, desc[UR10][R46.64] ;  /* 0x0000000a2e2f7981 */ /* 0x000ee4000c1e1500 */
[----:B------:R-:W-:-:S02]  /*1220*/  IMAD.WIDE R50, R12, 0x2, R94 ;  /* 0x000000020c327825 */ /* 0x000fc400078e025e */
[----:B------:R-:W3:Y:S02]  /*1230*/  LDG.E.U16 R49, desc[UR10][R48.64] ;  /* 0x0000000a30317981 */ /* 0x000ee4000c1e1500 */
[C---:B-1----:R-:W-:Y:S02]  /*1240*/  IMAD.WIDE R34, R12.reuse, 0x2, R80 ;  /* 0x000000020c227825 */ /* 0x042fe400078e0250 */
[----:B------:R-:W3:Y:S02]  /*1250*/  LDG.E.U16 R51, desc[UR10][R50.64] ;  /* 0x0000000a32337981 */ /* 0x000ee4000c1e1500 */
[C---:B----4-:R-:W-:Y:S02]  /*1260*/  IMAD.WIDE R40, R12.reuse, 0x2, R92 ;  /* 0x000000020c287825 */ /* 0x050fe400078e025c */
[----:B------:R-:W4:Y:S02]  /*1270*/  LDG.E.U16 R34, desc[UR10][R34.64] ;  /* 0x0000000a22227981 */ /* 0x000f24000c1e1500 */
[----:B------:R-:W-:-:S02]  /*1280*/  IMAD.WIDE R42, R12, 0x2, R96 ;  /* 0x000000020c2a7825 */ /* 0x000fc400078e0260 */
[----:B------:R-:W4:Y:S02]  /*1290*/  LDG.E.U16 R40, desc[UR10][R40.64] ;  /* 0x0000000a28287981 */ /* 0x000f24000c1e1500 */
[C---:B------:R-:W-:Y:S02]  /*12a0*/  IMAD.WIDE R36, R12.reuse, 0x2, R84 ;  /* 0x000000020c247825 */ /* 0x040fe400078e0254 */
[----:B------:R-:W4:Y:S02]  /*12b0*/  LDG.E.U16 R42, desc[UR10][R42.64] ;  /* 0x0000000a2a2a7981 */ /* 0x000f24000c1e1500 */
[----:B0-----:R-:W-:Y:S02]  /*12c0*/  IMAD.WIDE R38, R12, 0x2, R88 ;  /* 0x000000020c267825 */ /* 0x001fe400078e0258 */
[----:B------:R-:W4:Y:S04]  /*12d0*/  LDG.E.U16 R32, desc[UR10][R36.64] ;  /* 0x0000000a24207981 */ /* 0x000f28000c1e1500 */
[----:B------:R-:W4:Y:S01]  /*12e0*/  LDG.E.U16 R144, desc[UR10][R38.64] ;  /* 0x0000000a26907981 */ /* 0x000f22000c1e1500 */
[----:B------:R-:W-:Y:S06]  /*12f0*/  BAR.SYNC.DEFER_BLOCKING 0x0 ;  /* 0x0000000000007b1d */ /* 0x000fec0000010000 */
[----:B------:R-:W-:Y:S01]  /*1300*/  BSSY.RECONVERGENT B0, `(.L_x_1) ;  /* 0x0000055000007945 */ /* 0x000fe20003800200 */
[----:B--2---:R-:W-:Y:S04]  /*1310*/  STS.U16 [R0+UR8], R53 ;  /* 0x0000003500007988 */ /* 0x004fe80008000408 */
[----:B-----5:R-:W-:Y:S04]  /*1320*/  STS.U16 [R0+UR8+0x800], R57 ;  /* 0x0008003900007988 */ /* 0x020fe80008000408 */
[----:B---3--:R-:W-:Y:S04]  /*1330*/  STS.U16 [R0+UR8+0x400], R55 ;  /* 0x0004003700007988 */ /* 0x008fe80008000408 */
[----:B------:R-:W-:Y:S04]  /*1340*/  STS.U16 [R0+UR8+0xc00], R33 ;  /* 0x000c002100007988 */ /* 0x000fe80008000408 */
[----:B------:R-:W-:Y:S04]  /*1350*/  STS.U16 [R0+UR8+0x1000], R45 ;  /* 0x0010002d00007988 */ /* 0x000fe80008000408 */
[----:B------:R-:W-:Y:S04]  /*1360*/  STS.U16 [R0+UR8+0x1400], R47 ;  /* 0x0014002f00007988 */ /* 0x000fe80008000408 */
[----:B------:R-:W-:Y:S04]  /*1370*/  STS.U16 [R0+UR8+0x1800], R49 ;  /* 0x0018003100007988 */ /* 0x000fe80008000408 */
[----:B------:R-:W-:Y:S04]  /*1380*/  STS.U16 [R0+UR8+0x1c00], R51 ;  /* 0x001c003300007988 */ /* 0x000fe80008000408 */
[----:B------:R-:W-:Y:S04]  /*1390*/  STS.U16 [R11+UR8+0x200], R52 ;  /* 0x000200340b007988 */ /* 0x000fe80008000408 */
[----:B------:R-:W-:Y:S04]  /*13a0*/  STS.U16 [R11+UR8+0x600], R54 ;  /* 0x000600360b007988 */ /* 0x000fe80008000408 */
[----:B------:R-:W-:Y:S04]  /*13b0*/  STS.U16 [R11+UR8+0xa00], R142 ;  /* 0x000a008e0b007988 */ /* 0x000fe80008000408 */
[----:B----4-:R-:W-:Y:S04]  /*13c0*/  STS.U16 [R11+UR8+0xe00], R34 ;  /* 0x000e00220b007988 */ /* 0x010fe80008000408 */
[----:B------:R-:W-:Y:S04]  /*13d0*/  STS.U16 [R11+UR8+0x1200], R32 ;  /* 0x001200200b007988 */ /* 0x000fe80008000408 */
[----:B------:R-:W-:Y:S04]  /*13e0*/  STS.U16 [R11+UR8+0x1600], R144 ;  /* 0x001600900b007988 */ /* 0x000fe80008000408 */
[----:B------:R-:W-:Y:S04]  /*13f0*/  STS.U16 [R11+UR8+0x1a00], R40 ;  /* 0x001a00280b007988 */ /* 0x000fe80008000408 */
[----:B------:R-:W-:Y:S01]  /*1400*/  STS.U16 [R11+UR8+0x1e00], R42 ;  /* 0x001e002a0b007988 */ /* 0x000fe20008000408 */
[----:B------:R-:W-:Y:S06]  /*1410*/  BAR.SYNC.DEFER_BLOCKING 0x0 ;  /* 0x0000000000007b1d */ /* 0x000fec0000010000 */
[----:B------:R-:W-:Y:S04]  /*1420*/  LDSM.16.MT88.4 R60, [R7+UR8+0x2000] ;  /* 0x00200008073c783b */ /* 0x000fe80008004200 */
[----:B------:R-:W0:Y:S04]  /*1430*/  LDSM.16.M88.4 R44, [R6+UR8] ;  /* 0x00000008062c783b */ /* 0x000e280008000200 */
[----:B------:R-:W1:Y:S04]  /*1440*/  LDSM.16.MT88.4 R56, [R134+UR8+0x2000] ;  /* 0x002000088638783b */ /* 0x000e680008004200 */
[----:B------:R-:W2:Y:S04]  /*1450*/  LDSM.16.MT88.4 R52, [R7+UR8+0x2400] ;  /* 0x002400080734783b */ /* 0x000ea80008004200 */
[----:B------:R-:W3:Y:S04]  /*1460*/  LDSM.16.MT88.4 R48, [R134+UR8+0x2400] ;  /* 0x002400088630783b */ /* 0x000ee80008004200 */
[----:B------:R-:W-:Y:S04]  /*1470*/  LDSM.16.MT88.4 R36, [R7+UR8+0x2800] ;  /* 0x002800080724783b */ /* 0x000fe80008004200 */
[----:B------:R-:W4:Y:S04]  /*1480*/  LDSM.16.M88.4 R32, [R135+UR8] ;  /* 0x000000088720783b */ /* 0x000f280008000200 */
[----:B------:R-:W5:Y:S01]  /*1490*/  LDSM.16.MT88.4 R40, [R134+UR8+0x2800] ;  /* 0x002800088628783b */ /* 0x000f620008004200 */
[-C--:B0-----:R-:W-:Y:S08]  /*14a0*/  HMMA.16816.F32 R60, R60, R44.reuse, RZ ;  /* 0x0000002c3c3c723c */ /* 0x081ff000000018ff */
[----:B-1----:R-:W-:-:S12]  /*14b0*/  HMMA.16816.F32 R56, R56, R44, RZ ;  /* 0x0000002c3838723c */ /* 0x002fd800000018ff */
[-C--:B--2---:R-:W-:Y:S01]  /*14c0*/  HMMA.16816.F32 R60, R52, R46.reuse, R60 ;  /* 0x0000002e343c723c */ /* 0x084fe2000000183c */
[----:B------:R-:W0:Y:S07]  /*14d0*/  LDSM.16.MT88.4 R52, [R7+UR8+0x2c00] ;  /* 0x002c00080734783b */ /* 0x000e2e0008004200 */
[----:B---3--:R-:W-:Y:S01]  /*14e0*/  HMMA.16816.F32 R48, R48, R46, R56 ;  /* 0x0000002e3030723c */ /* 0x008fe20000001838 */
[----:B------:R-:W1:Y:S11]  /*14f0*/  LDSM.16.MT88.4 R44, [R134+UR8+0x2c00] ;  /* 0x002c0008862c783b */ /* 0x000e760008004200 */
[-C--:B----4-:R-:W-:Y:S08]  /*1500*/  HMMA.16816.F32 R36, R36, R32.reuse, R60 ;  /* 0x000000202424723c */ /* 0x090ff0000000183c */
[----:B-----5:R-:W-:-:S12]  /*1510*/  HMMA.16816.F32 R40, R40, R32, R48 ;  /* 0x000000202828723c */ /* 0x020fd80000001830 */
[-C--:B0-----:R-:W-:Y:S08]  /*1520*/  HMMA.16816.F32 R36, R52, R34.reuse, R36 ;  /* 0x000000223424723c */ /* 0x081ff00000001824 */
[----:B-1----:R-:W-:Y:S01]  /*1530*/  HMMA.16816.F32 R40, R44, R34, R40 ;  /* 0x000000222c28723c */ /* 0x002fe20000001828 */
[----:B------:R-:W-:-:S05]  /*1540*/  VIADD R32, R4, UR4 ;  /* 0x0000000404207c36 */ /* 0x000fca0008000000 */
[CC--:B------:R-:W-:Y:S02]  /*1550*/  ISETP.GE.AND P5, PT, R14.reuse, R32.reuse, PT ;  /* 0x000000200e00720c */ /* 0x0c0fe40003fa6270 */
[-C--:B------:R-:W-:Y:S02]  /*1560*/  ISETP.GT.AND P6, PT, R14, R32.reuse, PT ;  /* 0x000000200e00720c */ /* 0x080fe40003fc4270 */
[-C--:B------:R-:W-:Y:S01]  /*1570*/  ISETP.GE.AND P2, PT, R15, R32.reuse, PT ;  /* 0x000000200f00720c */ /* 0x080fe20003f46270 */
[----:B------:R-:W-:Y:S01]  /*1580*/  FMUL R36, R36, UR13 ;  /* 0x0000000d24247c20 */ /* 0x000fe20008400000 */
[----:B------:R-:W-:Y:S01]  /*1590*/  FMUL R37, R37, UR13 ;  /* 0x0000000d25257c20 */ /* 0x000fe20008400000 */
[----:B------:R-:W-:Y:S01]  /*15a0*/  FMUL R38, R38, UR13 ;  /* 0x0000000d26267c20 */ /* 0x000fe20008400000 */
[----:B------:R-:W-:Y:S01]  /*15b0*/  FMUL R39, R39, UR13 ;  /* 0x0000000d27277c20 */ /* 0x000fe20008400000 */
[----:B------:R-:W-:Y:S02]  /*15c0*/  ISETP.GT.AND P3, PT, R15, R32, PT ;  /* 0x000000200f00720c */ /* 0x000fe40003f64270 */
[----:B------:R-:W-:-:S02]  /*15d0*/  FSEL R44, R36, -INF , P5 ;  /* 0xff800000242c7808 */ /* 0x000fc40002800000 */
[----:B------:R-:W-:Y:S01]  /*15e0*/  FSEL R45, R37, -INF , P6 ;  /* 0xff800000252d7808 */ /* 0x000fe20003000000 */
[----:B------:R-:W-:Y:S01]  /*15f0*/  FMUL R40, R40, UR13 ;  /* 0x0000000d28287c20 */ /* 0x000fe20008400000 */
[----:B------:R-:W-:Y:S01]  /*1600*/  FSEL R47, R38, -INF , P2 ;  /* 0xff800000262f7808 */ /* 0x000fe20001000000 */
[----:B------:R-:W-:Y:S01]  /*1610*/  FMUL R41, R41, UR13 ;  /* 0x0000000d29297c20 */ /* 0x000fe20008400000 */
[----:B------:R-:W-:Y:S01]  /*1620*/  FMUL R42, R42, UR13 ;  /* 0x0000000d2a2a7c20 */ /* 0x000fe20008400000 */
[----:B------:R-:W-:Y:S01]  /*1630*/  FMUL R43, R43, UR13 ;  /* 0x0000000d2b2b7c20 */ /* 0x000fe20008400000 */
[----:B------:R-:W-:Y:S01]  /*1640*/  BAR.SYNC.DEFER_BLOCKING 0x0 ;  /* 0x0000000000007b1d */ /* 0x000fe20000010000 */
[CC--:B------:R-:W-:Y:S02]  /*1650*/  ISETP.GE.AND P4, PT, R16.reuse, R32.reuse, PT ;  /* 0x000000201000720c */ /* 0x0c0fe40003f86270 */
[-C--:B------:R-:W-:Y:S02]  /*1660*/  ISETP.GT.AND P5, PT, R16, R32.reuse, PT ;  /* 0x000000201000720c */ /* 0x080fe40003fa4270 */
[----:B------:R-:W-:-:S02]  /*1670*/  ISETP.GE.AND P6, PT, R17, R32, PT ;  /* 0x000000201100720c */ /* 0x000fc40003fc6270 */
[----:B------:R-:W-:Y:S02]  /*1680*/  ISETP.GT.AND P2, PT, R17, R32, PT ;  /* 0x000000201100720c */ /* 0x000fe40003f44270 */
[----:B------:R-:W-:Y:S02]  /*1690*/  FSEL R46, R39, -INF , P3 ;  /* 0xff800000272e7808 */ /* 0x000fe40001800000 */
[----:B------:R-:W-:Y:S02]  /*16a0*/  FSEL R49, R40, -INF , P4 ;  /* 0xff80000028317808 */ /* 0x000fe40002000000 */
[----:B------:R-:W-:Y:S02]  /*16b0*/  FSEL R48, R41, -INF , P5 ;  /* 0xff80000029307808 */ /* 0x000fe40002800000 */
[----:B------:R-:W-:Y:S02]  /*16c0*/  FSEL R50, R42, -INF , P6 ;  /* 0xff8000002a327808 */ /* 0x000fe40003000000 */
[----:B------:R-:W-:-:S02]  /*16d0*/  FSEL R51, R43, -INF , P2 ;  /* 0xff8000002b337808 */ /* 0x000fc40001000000 */
[----:B------:R-:W-:Y:S02]  /*16e0*/  FMNMX R32, R44, R45, !PT ;  /* 0x0000002d2c207209 */ /* 0x000fe40007800000 */
[----:B------:R-:W-:Y:S02]  /*16f0*/  FMNMX R33, R47, R46, !PT ;  /* 0x0000002e2f217209 */ /* 0x000fe40007800000 */
[----:B------:R-:W-:Y:S02]  /*1700*/  FMNMX R34, R49, R48, !PT ;  /* 0x0000003031227209 */ /* 0x000fe40007800000 */
[----:B------:R-:W-:Y:S01]  /*1710*/  FMNMX R35, R50, R51, !PT ;  /* 0x0000003332237209 */ /* 0x000fe20007800000 */
[----:B------:R-:W0:Y:S04]  /*1720*/  SHFL.BFLY PT, R37, R32, 0x2, 0x1f ;  /* 0x0c401f0020257f89 */ /* 0x000e2800000e0000 */
[----:B------:R-:W1:Y:S04]  /*1730*/  SHFL.BFLY PT, R36, R33, 0x2, 0x1f ;  /* 0x0c401f0021247f89 */ /* 0x000e6800000e0000 */
[----:B------:R-:W2:Y:S04]  /*1740*/  SHFL.BFLY PT, R39, R34, 0x2, 0x1f ;  /* 0x0c401f0022277f89 */ /* 0x000ea800000e0000 */
[----:B------:R-:W3:Y:S01]  /*1750*/  SHFL.BFLY PT, R42, R35, 0x2, 0x1f ;  /* 0x0c401f00232a7f89 */ /* 0x000ee200000e0000 */
[----:B0-----:R-:W-:-:S02]  /*1760*/  FMNMX R37, R32, R37, !PT ;  /* 0x0000002520257209 */ /* 0x001fc40007800000 */
[----:B-1----:R-:W-:Y:S02]  /*1770*/  FMNMX R38, R33, R36, !PT ;  /* 0x0000002421267209 */ /* 0x002fe40007800000 */
[----:B--2---:R-:W-:Y:S02]  /*1780*/  FMNMX R40, R34, R39, !PT ;  /* 0x0000002722287209 */ /* 0x004fe40007800000 */
[----:B---3--:R-:W-:Y:S01]  /*1790*/  FMNMX R42, R35, R42, !PT ;  /* 0x0000002a232a7209 */ /* 0x008fe20007800000 */
        /* <DEDUP_REMOVED lines=8> */
[----:B------:R-:W-:Y:S06]  /*1820*/  @P0 BRA `(.L_x_2) ;  /* 0x0000000000080947 */ /* 0x000fec0003800000 */
[----:B------:R0:W-:Y:S04]  /*1830*/  STS [R21], R36 ;  /* 0x0000002415007388 */ /* 0x0001e80000000800 */
[----:B------:R0:W-:Y:S02]  /*1840*/  STS [R22], R39 ;  /* 0x0000002716007388 */ /* 0x0001e40000000800 */
.L_x_2:
[----:B------:R-:W-:Y:S05]  /*1850*/  BSYNC.RECONVERGENT B0 ;  /* 0x0000000000007941 */ /* 0x000fea0003800200 */
.L_x_1:
[----:B------:R-:W-:Y:S04]  /*1860*/  BSSY.RECONVERGENT B0, `(.L_x_3) ;  /* 0x0000004000007945 */ /* 0x000fe80003800200 */
[----:B------:R-:W-:Y:S05]  /*1870*/  @P0 BRA `(.L_x_4) ;  /* 0x0000000000080947 */ /* 0x000fea0003800000 */
[----:B------:R1:W-:Y:S04]  /*1880*/  STS [R23], R32 ;  /* 0x0000002017007388 */ /* 0x0003e80000000800 */
[----:B------:R1:W-:Y:S02]  /*1890*/  @!P0 STS [R130], R43 ;  /* 0x0000002b82008388 */ /* 0x0003e40000000800 */
.L_x_4:
[----:B------:R-:W-:Y:S05]  /*18a0*/  BSYNC.RECONVERGENT B0 ;  /* 0x0000000000007941 */ /* 0x000fea0003800200 */
.L_x_3:
[----:B------:R-:W-:Y:S06]  /*18b0*/  BAR.SYNC.DEFER_BLOCKING 0x0 ;  /* 0x0000000000007b1d */ /* 0x000fec0000010000 */
[----:B------:R-:W-:Y:S01]  /*18c0*/  BSSY.RECONVERGENT B0, `(.L_x_5) ;  /* 0x000004c000007945 */ /* 0x000fe20003800200 */
[----:B-1----:R-:W1:Y:S04]  /*18d0*/  LDS R32, [R10] ;  /* 0x000000000a207984 */ /* 0x002e680000000800 */
[----:B-1----:R-:W1:Y:S02]  /*18e0*/  SHFL.BFLY PT, R33, R32, 0x4, 0x1f ;  /* 0x0c801f0020217f89 */ /* 0x002e6400000e0000 */
[----:B-1----:R-:W-:-:S05]  /*18f0*/  FMNMX R33, R32, R33, !PT ;  /* 0x0000002120217209 */ /* 0x002fca0007800000 */
[----:B------:R-:W1:Y:S02]  /*1900*/  SHFL.BFLY PT, R34, R33, 0x2, 0x1f ;  /* 0x0c401f0021227f89 */ /* 0x000e6400000e0000 */
[----:B-1----:R-:W-:-:S05]  /*1910*/  FMNMX R34, R33, R34, !PT ;  /* 0x0000002221227209 */ /* 0x002fca0007800000 */
[----:B------:R-:W1:Y:S02]  /*1920*/  SHFL.BFLY PT, R35, R34, 0x1, 0x1f ;  /* 0x0c201f0022237f89 */ /* 0x000e6400000e0000 */
[----:B-1----:R-:W-:-:S05]  /*1930*/  FMNMX R35, R34, R35, !PT ;  /* 0x0000002322237209 */ /* 0x002fca0007800000 */
[----:B------:R-:W-:Y:S01]  /*1940*/  @!P1 STS [R10], R35 ;  /* 0x000000230a009388 */ /* 0x000fe20000000800 */
[----:B------:R-:W-:Y:S06]  /*1950*/  BAR.SYNC.DEFER_BLOCKING 0x0 ;  /* 0x0000000000007b1d */ /* 0x000fec0000010000 */
[----:B------:R-:W1:Y:S04]  /*1960*/  LDS R61, [R8] ;  /* 0x00000000083d7984 */ /* 0x000e680000000800 */
[----:B------:R-:W2:Y:S04]  /*1970*/  LDS R60, [R18] ;  /* 0x00000000123c7984 */ /* 0x000ea80000000800 */
[----:B------:R-:W3:Y:S04]  /*1980*/  LDS R62, [R19] ;  /* 0x00000000133e7984 */ /* 0x000ee80000000800 */
[----:B------:R-:W4:Y:S01]  /*1990*/  LDS R63, [R20] ;  /* 0x00000000143f7984 */ /* 0x000f220000000800 */
[----:B-1----:R-:W-:-:S02]  /*19a0*/  FMNMX R61, R61, R140, !PT ;  /* 0x0000008c3d3d7209 */ /* 0x002fc40007800000 */
[----:B--2---:R-:W-:-:S03]  /*19b0*/  FMNMX R60, R60, R141, !PT ;  /* 0x0000008d3c3c7209 */ /* 0x004fc60007800000 */
[----:B------:R-:W-:Y:S01]  /*19c0*/  FADD R32, R44, -R61 ;  /* 0x8000003d2c207221 */ /* 0x000fe20000000000 */
[----:B---3--:R-:W-:-:S03]  /*19d0*/  FMNMX R62, R62, R139, !PT ;  /* 0x0000008b3e3e7209 */ /* 0x008fc60007800000 */
[----:B------:R-:W-:Y:S01]  /*19e0*/  FMUL R33, R32, 1.4426950216293334961 ;  /* 0x3fb8aa3b20217820 */ /* 0x000fe20000400000 */
[----:B------:R-:W-:Y:S01]  /*19f0*/  FADD R32, R45, -R61 ;  /* 0x8000003d2d207221 */ /* 0x000fe20000000000 */
[----:B----4-:R-:W-:Y:S02]  /*1a00*/  FMNMX R63, R63, R138, !PT ;  /* 0x0000008a3f3f7209 */ /* 0x010fe40007800000 */
[----:B------:R1:W-:Y:S01]  /*1a10*/  MUFU.EX2 R52, R33 ;  /* 0x0000002100347308 */ /* 0x0003e20000000800 */
[----:B------:R-:W-:Y:S01]  /*1a20*/  FMUL R34, R32, 1.4426950216293334961 ;  /* 0x3fb8aa3b20227820 */ /* 0x000fe20000400000 */
[----:B------:R-:W-:-:S04]  /*1a30*/  FADD R32, R47, -R60 ;  /* 0x8000003c2f207221 */ /* 0x000fc80000000000 */
[----:B------:R-:W-:Y:S01]  /*1a40*/  FMUL R35, R32, 1.4426950216293334961 ;  /* 0x3fb8aa3b20237820 */ /* 0x000fe20000400000 */
[----:B------:R-:W-:Y:S01]  /*1a50*/  FADD R32, R46, -R60 ;  /* 0x8000003c2e207221 */ /* 0x000fe20000000000 */
[----:B------:R2:W3:Y:S03]  /*1a60*/  MUFU.EX2 R145, R34 ;  /* 0x0000002200917308 */ /* 0x0004e60000000800 */
[----:B0-----:R-:W-:Y:S01]  /*1a70*/  FMUL R36, R32, 1.4426950216293334961 ;  /* 0x3fb8aa3b20247820 */ /* 0x001fe20000400000 */
[----:B------:R-:W-:-:S04]  /*1a80*/  FADD R32, R49, -R62 ;  /* 0x8000003e31207221 */ /* 0x000fc80000000000 */
[----:B------:R0:W-:Y:S01]  /*1a90*/  MUFU.EX2 R54, R35 ;  /* 0x0000002300367308 */ /* 0x0001e20000000800 */
[----:B-1----:R-:W-:Y:S01]  /*1aa0*/  FMUL R33, R32, 1.4426950216293334961 ;  /* 0x3fb8aa3b20217820 */ /* 0x002fe20000400000 */
[----:B------:R-:W-:-:S04]  /*1ab0*/  FADD R32, R48, -R62 ;  /* 0x8000003e30207221 */ /* 0x000fc80000000000 */
[----:B--2---:R-:W-:Y:S01]  /*1ac0*/  FMUL R34, R32, 1.4426950216293334961 ;  /* 0x3fb8aa3b20227820 */ /* 0x004fe20000400000 */
[--C-:B------:R-:W-:Y:S01]  /*1ad0*/  FADD R32, R50, -R63.reuse ;  /* 0x8000003f32207221 */ /* 0x100fe20000000000 */
[----:B------:R3:W1:Y:S03]  /*1ae0*/  MUFU.EX2 R147, R36 ;  /* 0x0000002400937308 */ /* 0x0006660000000800 */
[----:B0-----:R-:W-:Y:S01]  /*1af0*/  FMUL R35, R32, 1.4426950216293334961 ;  /* 0x3fb8aa3b20237820 */ /* 0x001fe20000400000 */
[----:B------:R-:W-:-:S04]  /*1b00*/  FADD R32, R51, -R63 ;  /* 0x8000003f33207221 */ /* 0x000fc80000000000 */
[----:B------:R-:W-:Y:S01]  /*1b10*/  FMUL R32, R32, 1.4426950216293334961 ;  /* 0x3fb8aa3b20207820 */ /* 0x000fe20000400000 */
[----:B---3--:R-:W-:Y:S01]  /*1b20*/  FADD R36, R52, R145 ;  /* 0x0000009134247221 */ /* 0x008fe20000000000 */
[----:B------:R0:W-:Y:S04]  /*1b30*/  MUFU.EX2 R149, R33 ;  /* 0x0000002100957308 */ /* 0x0001e80000000800 */
[----:B------:R-:W2:Y:S01]  /*1b40*/  SHFL.BFLY PT, R39, R36, 0x2, 0x1f ;  /* 0x0c401f0024277f89 */ /* 0x000ea200000e0000 */
[----:B-1----:R-:W-:-:S03]  /*1b50*/  FADD R37, R54, R147 ;  /* 0x0000009336257221 */ /* 0x002fc60000000000 */
[----:B------:R-:W1:Y:S01]  /*1b60*/  MUFU.EX2 R152, R34 ;  /* 0x0000002200987308 */ /* 0x000e620000000800 */
[----:B0-----:R-:W-:Y:S01]  /*1b70*/  FADD R33, -R61, R140 ;  /* 0x0000008c3d217221 */ /* 0x001fe20000000100 */
[----:B------:R-:W0:Y:S03]  /*1b80*/  SHFL.BFLY PT, R40, R37, 0x2, 0x1f ;  /* 0x0c401f0025287f89 */ /* 0x000e2600000e0000 */
[----:B------:R-:W-:-:S03]  /*1b90*/  FMUL R33, R33, 1.4426950216293334961 ;  /* 0x3fb8aa3b21217820 */ /* 0x000fc60000400000 */
[----:B------:R-:W-:Y:S08]  /*1ba0*/  MUFU.EX2 R151, R35 ;  /* 0x0000002300977308 */ /* 0x000ff00000000800 */
[----:B------:R3:W4:Y:S01]  /*1bb0*/  MUFU.EX2 R154, R32 ;  /* 0x00000020009a7308 */ /* 0x0007220000000800 */
[----:B-1----:R-:W-:Y:S01]  /*1bc0*/  FADD R38, R149, R152 ;  /* 0x0000009895267221 */ /* 0x002fe20000000000 */
[----:B--2---:R-:W-:-:S04]  /*1bd0*/  FADD R39, R36, R39 ;  /* 0x0000002724277221 */ /* 0x004fc80000000000 */
[----:B------:R-:W1:Y:S02]  /*1be0*/  SHFL.BFLY PT, R41, R38, 0x2, 0x1f ;  /* 0x0c401f0026297f89 */ /* 0x000e6400000e0000 */
[----:B------:R2:W1:Y:S01]  /*1bf0*/  MUFU.EX2 R56, R33 ;  /* 0x0000002100387308 */ /* 0x0004620000000800 */
[----:B---3--:R-:W-:Y:S01]  /*1c00*/  FADD R32, -R60, R141 ;  /* 0x0000008d3c207221 */ /* 0x008fe20000000100 */
[----:B------:R-:W3:Y:S01]  /*1c10*/  SHFL.BFLY PT, R36, R39, 0x1, 0x1f ;  /* 0x0c201f0027247f89 */ /* 0x000ee200000e0000 */
[----:B0-----:R-:W-:Y:S02]  /*1c20*/  FADD R40, R37, R40 ;  /* 0x0000002825287221 */ /* 0x001fe40000000000 */
[----:B------:R-:W-:Y:S01]  /*1c30*/  FMUL R57, R32, 1.4426950216293334961 ;  /* 0x3fb8aa3b20397820 */ /* 0x000fe20000400000 */
[----:B------:R-:W-:Y:S01]  /*1c40*/  FADD R32, -R62, R139 ;  /* 0x0000008b3e207221 */ /* 0x000fe20000000100 */
[----:B----4-:R-:W-:Y:S01]  /*1c50*/  FADD R34, R151, R154 ;  /* 0x0000009a97227221 */ /* 0x010fe20000000000 */
[----:B------:R-:W0:Y:S02]  /*1c60*/  SHFL.BFLY PT, R35, R40, 0x1, 0x1f ;  /* 0x0c201f0028237f89 */ /* 0x000e2400000e0000 */
[----:B------:R-:W-:Y:S01]  /*1c70*/  FMUL R58, R32, 1.4426950216293334961 ;  /* 0x3fb8aa3b203a7820 */ /* 0x000fe20000400000 */
[----:B------:R-:W-:Y:S01]  /*1c80*/  FADD R32, -R63, R138 ;  /* 0x0000008a3f207221 */ /* 0x000fe20000000100 */
[----:B------:R-:W4:Y:S01]  /*1c90*/  MUFU.EX2 R57, R57 ;  /* 0x0000003900397308 */ /* 0x000f220000000800 */
[----:B------:R-:W5:Y:S02]  /*1ca0*/  SHFL.BFLY PT, R43, R34, 0x2, 0x1f ;  /* 0x0c401f00222b7f89 */ /* 0x000f6400000e0000 */
[----:B------:R-:W-:-:S05]  /*1cb0*/  FMUL R32, R32, 1.4426950216293334961 ;  /* 0x3fb8aa3b20207820 */ /* 0x000fca0000400000 */
[----:B------:R-:W2:Y:S01]  /*1cc0*/  MUFU.EX2 R58, R58 ;  /* 0x0000003a003a7308 */ /* 0x000ea20000000800 */
[----:B-1----:R-:W-:Y:S01]  /*1cd0*/  FADD R41, R38, R41 ;  /* 0x0000002926297221 */ /* 0x002fe20000000000 */
[----:B---3--:R-:W-:-:S06]  /*1ce0*/  FADD R36, R39, R36 ;  /* 0x0000002427247221 */ /* 0x008fcc0000000000 */
[----:B------:R1:W3:Y:S01]  /*1cf0*/  MUFU.EX2 R59, R32 ;  /* 0x00000020003b7308 */ /* 0x0002e20000000800 */
[----:B0-----:R-:W-:Y:S01]  /*1d00*/  FADD R35, R40, R35 ;  /* 0x0000002328237221 */ /* 0x001fe20000000000 */
[----:B-----5:R-:W-:Y:S02]  /*1d10*/  FADD R43, R34, R43 ;  /* 0x0000002b222b7221 */ /* 0x020fe40000000000 */
[----:B------:R1:W0:Y:S04]  /*1d20*/  SHFL.BFLY PT, R34, R41, 0x1, 0x1f ;  /* 0x0c201f0029227f89 */ /* 0x00022800000e0000 */
[----:B------:R1:W0:Y:S01]  /*1d30*/  SHFL.BFLY PT, R38, R43, 0x1, 0x1f ;  /* 0x0c201f002b267f89 */ /* 0x00022200000e0000 */
[----:B------:R-:W-:Y:S06]  /*1d40*/  BAR.SYNC.DEFER_BLOCKING 0x0 ;  /* 0x0000000000007b1d */ /* 0x000fec0000010000 */
[----:B--2-4-:R-:W-:Y:S05]  /*1d50*/  @P0 BRA `(.L_x_6) ;  /* 0x0000000000080947 */ /* 0x014fea0003800000 */
[----:B------:R2:W-:Y:S04]  /*1d60*/  STS [R21], R36 ;  /* 0x0000002415007388 */ /* 0x0005e80000000800 */
[----:B------:R2:W-:Y:S02]  /*1d70*/  STS [R22], R35 ;  /* 0x0000002316007388 */ /* 0x0005e40000000800 */
.L_x_6:
[----:B------:R-:W-:Y:S05]  /*1d80*/  BSYNC.RECONVERGENT B0 ;  /* 0x0000000000007941 */ /* 0x000fea0003800200 */
.L_x_5:
[----:B------:R-:W-:Y:S01]  /*1d90*/  BSSY.RECONVERGENT B0, `(.L_x_7) ;  /* 0x0000006000007945 */ /* 0x000fe20003800200 */
[----:B0-----:R-:W-:Y:S01]  /*1da0*/  FADD R34, R41, R34 ;  /* 0x0000002229227221 */ /* 0x001fe20000000000 */
[----:B-1----:R-:W-:Y:S02]  /*1db0*/  FADD R43, R43, R38 ;  /* 0x000000262b2b7221 */ /* 0x002fe40000000000 */
[----:B------:R-:W-:Y:S05]  /*1dc0*/  @P0 BRA `(.L_x_8) ;  /* 0x0000000000080947 */ /* 0x000fea0003800000 */
[----:B------:R0:W-:Y:S04]  /*1dd0*/  STS [R23], R34 ;  /* 0x0000002217007388 */ /* 0x0001e80000000800 */
[----:B------:R0:W-:Y:S02]  /*1de0*/  @!P0 STS [R130], R43 ;  /* 0x0000002b82008388 */ /* 0x0001e40000000800 */
.L_x_8:
[----:B------:R-:W-:Y:S05]  /*1df0*/  BSYNC.RECONVERGENT B0 ;  /* 0x0000000000007941 */ /* 0x000fea0003800200 */
.L_x_7:
[----:B------:R-:W-:Y:S01]  /*1e00*/  BAR.SYNC.DEFER_BLOCKING 0x0 ;  /* 0x0000000000007b1d */ /* 0x000fe20000010000 */
[----:B0-2---:R-:W-:-:S05]  /*1e10*/  IMAD.WIDE R34, R13, 0x2, R100 ;  /* 0x000000020d227825 */ /* 0x005fca00078e0264 */
[----:B------:R-:W0:Y:S04]  /*1e20*/  LDS R36, [R10] ;  /* 0x000000000a247984 */ /* 0x000e280000000800 */
[----:B0-----:R-:W0:Y:S02]  /*1e30*/  SHFL.BFLY PT, R33, R36, 0x4, 0x1f ;  /* 0x0c801f0024217f89 */ /* 0x001e2400000e0000 */
[----:B0-----:R-:W-:-:S05]  /*1e40*/  FADD R38, R36, R33 ;  /* 0x0000002124267221 */ /* 0x001fca0000000000 */
[----:B------:R-:W0:Y:S02]  /*1e50*/  SHFL.BFLY PT, R33, R38, 0x2, 0x1f ;  /* 0x0c401f0026217f89 */ /* 0x000e2400000e0000 */
[----:B0-----:R-:W-:-:S05]  /*1e60*/  FADD R42, R38, R33 ;  /* 0x00000021262a7221 */ /* 0x001fca0000000000 */
[----:B------:R-:W0:Y:S02]  /*1e70*/  SHFL.BFLY PT, R33, R42, 0x1, 0x1f ;  /* 0x0c201f002a217f89 */ /* 0x000e2400000e0000 */
[----:B0-----:R-:W-:Y:S01]  /*1e80*/  FADD R47, R42, R33 ;  /* 0x000000212a2f7221 */ /* 0x001fe20000000000 */
[----:B------:R-:W-:-:S04]  /*1e90*/  IMAD.WIDE R32, R13, 0x2, R98 ;  /* 0x000000020d207825 */ /* 0x000fc800078e0262 */
[----:B------:R0:W-:Y:S01]  /*1ea0*/  @!P1 STS [R10], R47 ;  /* 0x0000002f0a009388 */ /* 0x0001e20000000800 */
[----:B------:R-:W-:Y:S01]  /*1eb0*/  BAR.SYNC.DEFER_BLOCKING 0x0 ;  /* 0x0000000000007b1d */ /* 0x000fe20000010000 */
[----:B------:R-:W-:-:S04]  /*1ec0*/  IMAD.WIDE R36, R13, 0x2, R102 ;  /* 0x000000020d247825 */ /* 0x000fc800078e0266 */
[----:B------:R-:W-:-:S04]  /*1ed0*/  IMAD.WIDE R38, R13, 0x2, R104 ;  /* 0x000000020d267825 */ /* 0x000fc800078e0268 */
[----:B------:R-:W-:-:S04]  /*1ee0*/  IMAD.WIDE R40, R13, 0x2, R106 ;  /* 0x000000020d287825 */ /* 0x000fc800078e026a */
[----:B------:R-:W-:-:S04]  /*1ef0*/  IMAD.WIDE R42, R13, 0x2, R108 ;  /* 0x000000020d2a7825 */ /* 0x000fc800078e026c */
[----:B------:R-:W-:-:S04]  /*1f00*/  IMAD.WIDE R44, R13, 0x2, R110 ;  /* 0x000000020d2c7825 */ /* 0x000fc800078e026e */
[C---:B0-----:R-:W-:Y:S01]  /*1f10*/  IMAD.WIDE R46, R13.reuse, 0x2, R118 ;  /* 0x000000020d2e7825 */ /* 0x041fe200078e0276 */
[----:B------:R0:W2:Y:S03]  /*1f20*/  LDG.E.U16 R142, desc[UR10][R34.64] ;  /* 0x0000000a228e7981 */ /* 0x0000a6000c1e1500 */
[C---:B------:R-:W-:Y:S01]  /*1f30*/  IMAD.WIDE R48, R13.reuse, 0x2, R122 ;  /* 0x000000020d307825 */ /* 0x040fe200078e027a */
[----:B------:R1:W4:Y:S03]  /*1f40*/  LDG.E.U16 R53, desc[UR10][R32.64] ;  /* 0x0000000a20357981 */ /* 0x000326000c1e1500 */
[C---:B------:R-:W-:Y:S01]  /*1f50*/  IMAD.WIDE R50, R13.reuse, 0x2, R126 ;  /* 0x000000020d327825 */ /* 0x040fe200078e027e */
[----:B---3--:R5:W3:Y:S03]  /*1f60*/  LDG.E.U16 R55, desc[UR10][R36.64] ;  /* 0x0000000a24377981 */ /* 0x008ae6000c1e1500 */
[C---:B0-----:R-:W-:Y:S01]  /*1f70*/  IMAD.WIDE R34, R13.reuse, 0x2, R114 ;  /* 0x000000020d227825 */ /* 0x041fe200078e0272 */
[----:B------:R0:W2:Y:S03]  /*1f80*/  LDG.E.U16 R144, desc[UR10][R38.64] ;  /* 0x0000000a26907981 */ /* 0x0000a6000c1e1500 */
[C---:B-1----:R-:W-:Y:S01]  /*1f90*/  IMAD.WIDE R32, R13.reuse, 0x2, R112 ;  /* 0x000000020d207825 */ /* 0x042fe200078e0270 */
[----:B------:R1:W2:Y:S03]  /*1fa0*/  LDG.E.U16 R143, desc[UR10][R40.64] ;  /* 0x0000000a288f7981 */ /* 0x0002a6000c1e1500 */
[C---:B-----5:R-:W-:Y:S01]  /*1fb0*/  IMAD.WIDE R36, R13.reuse, 0x2, R116 ;  /* 0x000000020d247825 */ /* 0x060fe200078e0274 */
[----:B------:R5:W2:Y:S03]  /*1fc0*/  LDG.E.U16 R146, desc[UR10][R42.64] ;  /* 0x0000000a2a927981 */ /* 0x000aa6000c1e1500 */
[C---:B0-----:R-:W-:Y:S01]  /*1fd0*/  IMAD.WIDE R38, R13.reuse, 0x2, R120 ;  /* 0x000000020d267825 */ /* 0x041fe200078e0278 */
[----:B------:R-:W2:Y:S03]  /*1fe0*/  LDG.E.U16 R45, desc[UR10][R44.64] ;  /* 0x0000000a2c2d7981 */ /* 0x000ea6000c1e1500 */
[C---:B-1----:R-:W-:Y:S01]  /*1ff0*/  IMAD.WIDE R40, R13.reuse, 0x2, R124 ;  /* 0x000000020d287825 */ /* 0x042fe200078e027c */
[----:B------:R-:W2:Y:S03]  /*2000*/  LDG.E.U16 R35, desc[UR10][R34.64] ;  /* 0x0000000a22237981 */ /* 0x000ea6000c1e1500 */
[----:B-----5:R-:W-:Y:S01]  /*2010*/  IMAD.WIDE R42, R13, 0x2, R128 ;  /* 0x000000020d2a7825 */ /* 0x020fe200078e0280 */
[----:B------:R-:W5:Y:S04]  /*2020*/  LDG.E.U16 R47, desc[UR10][R46.64] ;  /* 0x0000000a2e2f7981 */ /* 0x000f68000c1e1500 */
[----:B------:R-:W5:Y:S04]  /*2030*/  LDG.E.U16 R49, desc[UR10][R48.64] ;  /* 0x0000000a30317981 */ /* 0x000f68000c1e1500 */
[----:B------:R-:W5:Y:S04]  /*2040*/  LDG.E.U16 R51, desc[UR10][R50.64] ;  /* 0x0000000a32337981 */ /* 0x000f68000c1e1500 */
[----:B------:R-:W5:Y:S04]  /*2050*/  LDG.E.U16 R32, desc[UR10][R32.64] ;  /* 0x0000000a20207981 */ /* 0x000f68000c1e1500 */
[----:B------:R-:W5:Y:S04]  /*2060*/  LDG.E.U16 R36, desc[UR10][R36.64] ;  /* 0x0000000a24247981 */ /* 0x000f68000c1e1500 */
[----:B------:R-:W5:Y:S04]  /*2070*/  LDG.E.U16 R38, desc[UR10][R38.64] ;  /* 0x0000000a26267981 */ /* 0x000f68000c1e1500 */
[----:B------:R-:W5:Y:S04]  /*2080*/  LDG.E.U16 R148, desc[UR10][R40.64] ;  /* 0x0000000a28947981 */ /* 0x000f68000c1e1500 */
[----:B------:R-:W5:Y:S04]  /*2090*/  LDG.E.U16 R150, desc[UR10][R42.64] ;  /* 0x0000000a2a967981 */ /* 0x000f68000c1e1500 */
[----:B------:R-:W-:Y:S04]  /*20a0*/  LDS R140, [R8] ;  /* 0x00000000088c7984 */ /* 0x000fe80000000800 */
[----:B------:R-:W0:Y:S04]  /*20b0*/  LDS R141, [R18] ;  /* 0x00000000128d7984 */ /* 0x000e280000000800 */
[----:B------:R-:W-:Y:S04]  /*20c0*/  LDS R138, [R19] ;  /* 0x00000000138a7984 */ /* 0x000fe80000000800 */
[----:B------:R-:W1:Y:S01]  /*20d0*/  LDS R139, [R20] ;  /* 0x00000000148b7984 */ /* 0x000e620000000800 */
[----:B------:R-:W-:Y:S01]  /*20e0*/  BAR.SYNC.DEFER_BLOCKING 0x0 ;  /* 0x0000000000007b1d */ /* 0x000fe20000010000 */
[----:B------:R-:W-:Y:S01]  /*20f0*/  F2FP.F16.F32.PACK_AB R52, R145, R52 ;  /* 0x000000349134723e */ /* 0x000fe200000000ff */
[C---:B------:R-:W-:Y:S01]  /*2100*/  FMUL R28, R56.reuse, R28 ;  /* 0x0000001c381c7220 */ /* 0x040fe20000400000 */
[----:B------:R-:W-:Y:S01]  /*2110*/  FMUL R29, R56, R29 ;  /* 0x0000001d381d7220 */ /* 0x000fe20000400000 */
[C---:B------:R-:W-:Y:S01]  /*2120*/  FMUL R30, R57.reuse, R30 ;  /* 0x0000001e391e7220 */ /* 0x040fe20000400000 */
[----:B------:R-:W-:Y:S01]  /*2130*/  FMUL R31, R57, R31 ;  /* 0x0000001f391f7220 */ /* 0x000fe20000400000 */
[----:B------:R-:W-:-:S06]  /*2140*/  UIADD3 UR4, UPT, UPT, UR4, 0x40, URZ ;  /* 0x0000004004047890 */ /* 0x000fcc000fffe0ff */
[----:B------:R-:W-:Y:S01]  /*2150*/  ISETP.LE.AND P2, PT, R3, UR4, PT ;  /* 0x0000000403007c0c */ /* 0x000fe2000bf43270 */
[----:B0-----:R-:W-:Y:S02]  /*2160*/  FFMA2 R136, R136.F32x2.HI_LO, R56.F32x2.HI_LO, R140.F32x2.HI_LO ;  /* 0x0000003888887249 */ /* 0x001fe4000000008c */
[----:B------:R-:W-:Y:S02]  /*2170*/  IMAD.MOV.U32 R140, RZ, RZ, R61 ;  /* 0x000000ffff8c7224 */ /* 0x000fe400078e003d */
[----:B------:R-:W-:Y:S02]  /*2180*/  IMAD.MOV.U32 R141, RZ, RZ, R60 ;  /* 0x000000ffff8d7224 */ /* 0x000fe400078e003c */
[----:B-1----:R-:W-:Y:S02]  /*2190*/  FFMA2 R64, R64.F32x2.HI_LO, R58.F32x2.HI_LO, R138.F32x2.HI_LO ;  /* 0x0000003a40407249 */ /* 0x002fe4000000008a */
[----:B------:R-:W-:Y:S02]  /*21a0*/  IMAD.MOV.U32 R139, RZ, RZ, R62 ;  /* 0x000000ffff8b7224 */ /* 0x000fe400078e003e */
[----:B------:R-:W-:Y:S01]  /*21b0*/  IMAD.MOV.U32 R138, RZ, RZ, R63 ;  /* 0x000000ffff8a7224 */ /* 0x000fe200078e003f */
[----:B----4-:R0:W-:Y:S04]  /*21c0*/  STS.U16 [R0+UR8], R53 ;  /* 0x0000003500007988 */ /* 0x0101e80008000408 */
[----:B---3--:R1:W-:Y:S01]  /*21d0*/  STS.U16 [R0+UR8+0x400], R55 ;  /* 0x0004003700007988 */ /* 0x0083e20008000408 */
[----:B0-----:R-:W-:-:S02]  /*21e0*/  F2FP.F16.F32.PACK_AB R53, R147, R54 ;  /* 0x000000369335723e */ /* 0x001fc400000000ff */
[----:B------:R-:W-:Y:S02]  /*21f0*/  F2FP.F16.F32.PACK_AB R54, R152, R149 ;  /* 0x000000959836723e */ /* 0x000fe400000000ff */
[----:B-1----:R-:W-:Y:S01]  /*2200*/  F2FP.F16.F32.PACK_AB R55, R154, R151 ;  /* 0x000000979a37723e */ /* 0x002fe200000000ff */
[----:B--2---:R-:W-:Y:S04]  /*2210*/  STS.U16 [R0+UR8+0x800], R143 ;  /* 0x0008008f00007988 */ /* 0x004fe80008000408 */
[----:B------:R-:W-:Y:S04]  /*2220*/  STS.U16 [R0+UR8+0xc00], R45 ;  /* 0x000c002d00007988 */ /* 0x000fe80008000408 */
[----:B------:R-:W-:Y:S04]  /*2230*/  STS.U16 [R0+UR8+0x1000], R35 ;  /* 0x0010002300007988 */ /* 0x000fe80008000408 */
[----:B-----5:R-:W-:Y:S04]  /*2240*/  STS.U16 [R0+UR8+0x1400], R47 ;  /* 0x0014002f00007988 */ /* 0x020fe80008000408 */
        /* <DEDUP_REMOVED lines=10> */
[----:B------:R0:W-:Y:S01]  /*22f0*/  STSM.16.M88.4 [R5+0x3000], R52 ;  /* 0x0030003405007844 */ /* 0x0001e20000000200 */
[----:B------:R-:W-:Y:S06]  /*2300*/  BAR.SYNC.DEFER_BLOCKING 0x0 ;  /* 0x0000000000007b1d */ /* 0x000fec0000010000 */
[----:B------:R-:W-:Y:S04]  /*2310*/  LDSM.16.M88.4 R48, [R9+UR8+0x3000] ;  /* 0x003000080930783b */ /* 0x000fe80008000200 */
[----:B------:R-:W1:Y:S04]  /*2320*/  LDSM.16.M88.4 R32, [R6+UR8] ;  /* 0x000000080620783b */ /* 0x000e680008000200 */
[----:B------:R-:W2:Y:S04]  /*2330*/  LDSM.16.M88.4 R44, [R9+UR8+0x3800] ;  /* 0x00380008092c783b */ /* 0x000ea80008000200 */
[----:B------:R-:W3:Y:S04]  /*2340*/  LDSM.16.M88.4 R40, [R131+UR8+0x3000] ;  /* 0x003000088328783b */ /* 0x000ee80008000200 */
[----:B------:R-:W4:Y:S01]  /*2350*/  LDSM.16.M88.4 R36, [R131+UR8+0x3800] ;  /* 0x003800088324783b */ /* 0x000f220008000200 */
[C---:B0-----:R-:W-:Y:S01]  /*2360*/  FMUL R52, R58.reuse, R24 ;  /* 0x000000183a347220 */ /* 0x041fe20000400000 */
[----:B------:R-:W-:Y:S01]  /*2370*/  FMUL R53, R58, R25 ;  /* 0x000000193a357220 */ /* 0x000fe20000400000 */
[C---:B------:R-:W-:Y:S01]  /*2380*/  FMUL R54, R59.reuse, R26 ;  /* 0x0000001a3b367220 */ /* 0x040fe20000400000 */
[----:B------:R-:W-:-:S02]  /*2390*/  FMUL R55, R59, R27 ;  /* 0x0000001b3b377220 */ /* 0x000fc40000400000 */
[----:B------:R-:W-:Y:S01]  /*23a0*/  LDSM.16.M88.4 R24, [R135+UR8] ;  /* 0x000000088718783b */ /* 0x000fe20008000200 */
[-C--:B-1----:R-:W-:Y:S03]  /*23b0*/  HMMA.16816.F32 R48, R48, R32.reuse, R28 ;  /* 0x000000203030723c */ /* 0x082fe6000000181c */
[----:B------:R-:W0:Y:S05]  /*23c0*/  LDSM.16.M88.4 R28, [R132+UR8+0x3000] ;  /* 0x00300008841c783b */ /* 0x000e2a0008000200 */
[----:B--2---:R-:W-:Y:S01]  /*23d0*/  HMMA.16816.F32 R52, R44, R32, R52 ;  /* 0x000000202c34723c */ /* 0x004fe20000001834 */
[----:B------:R-:W1:Y:S11]  /*23e0*/  LDSM.16.M88.4 R44, [R132+UR8+0x3800] ;  /* 0x00380008842c783b */ /* 0x000e760008000200 */
[-C--:B---3--:R-:W-:Y:S01]  /*23f0*/  HMMA.16816.F32 R40, R40, R34.reuse, R48 ;  /* 0x000000222828723c */ /* 0x088fe20000001830 */
[----:B------:R-:W2:Y:S07]  /*2400*/  LDSM.16.M88.4 R48, [R133+UR8+0x3000] ;  /* 0x003000088530783b */ /* 0x000eae0008000200 */
[----:B----4-:R-:W-:Y:S01]  /*2410*/  HMMA.16816.F32 R36, R36, R34, R52 ;  /* 0x000000222424723c */ /* 0x010fe20000001834 */
[----:B------:R-:W3:Y:S11]  /*2420*/  LDSM.16.M88.4 R32, [R133+UR8+0x3800] ;  /* 0x003800088520783b */ /* 0x000ef60008000200 */
[-C--:B0-----:R-:W-:Y:S01]  /*2430*/  HMMA.16816.F32 R28, R28, R24.reuse, R40 ;  /* 0x000000181c1c723c */ /* 0x081fe20000001828 */
[----:B------:R-:W0:Y:S07]  /*2440*/  LDC R40, c[0x0][0x3d4] ;  /* 0x0000f500ff287b82 */ /* 0x000e2e0000000800 */
[----:B-1----:R-:W-:Y:S01]  /*2450*/  HMMA.16816.F32 R36, R44, R24, R36 ;  /* 0x000000182c24723c */ /* 0x002fe20000001824 */
[----:B------:R-:W1:Y:S11]  /*2460*/  LDC R41, c[0x0][0x3c4] ;  /* 0x0000f100ff297b82 */ /* 0x000e760000000800 */
[----:B--2---:R-:W-:Y:S01]  /*2470*/  HMMA.16816.F32 R28, R48, R26, R28 ;  /* 0x0000001a301c723c */ /* 0x004fe2000000181c */
[----:B0-----:R-:W-:-:S07]  /*2480*/  IMAD R13, R40, 0x40, R13 ;  /* 0x00000040280d7824 */ /* 0x001fce00078e020d */
[----:B---3--:R-:W-:Y:S01]  /*2490*/  HMMA.16816.F32 R24, R32, R26, R36 ;  /* 0x0000001a2018723c */ /* 0x008fe20000001824 */
[----:B-1----:R-:W-:Y:S01]  /*24a0*/  LEA R12, R41, R12, 0x6 ;  /* 0x0000000c290c7211 */ /* 0x002fe200078e30ff */
[----:B------:R-:W-:-:S03]  /*24b0*/  NOP ;  /* 0x0000000000007918 */ /* 0x000fc60000000000 */
[----:B------:R-:W-:-:S15]  /*24c0*/  @!P2 BRA `(.L_x_9) ;  /* 0xffffffec0008a947 */ /* 0x000fde000383ffff */
.L_x_0:
[----:B------:R-:W0:Y:S01]  /*24d0*/  S2R R34, SR_TID.X ;  /* 0x0000000000227919 */ /* 0x000e220000002100 */
[C---:B------:R-:W-:Y:S01]  /*24e0*/  FSETP.GT.AND P4, PT, |R65|.reuse, 8.50705917302346158658e+37, PT ;  /* 0x7e8000004100780b */ /* 0x040fe20003f84200 */
[----:B------:R-:W1:Y:S01]  /*24f0*/  S2UR UR6, SR_CgaCtaId ;  /* 0x00000000000679c3 */ /* 0x000e620000008800 */
[----:B------:R-:W-:-:S07]  /*2500*/  FSETP.GEU.AND P5, PT, |R65|, 1.175494350822287508e-38, PT ;  /* 0x008000004100780b */ /* 0x000fce0003fae200 */
[----:B------:R-:W-:Y:S01]  /*2510*/  BAR.SYNC.DEFER_BLOCKING 0x0 ;  /* 0x0000000000007b1d */ /* 0x000fe20000010000 */
[C---:B------:R-:W-:Y:S02]  /*2520*/  FSETP.GT.AND P2, PT, |R64|.reuse, 8.50705917302346158658e+37, PT ;  /* 0x7e8000004000780b */ /* 0x040fe40003f44200 */
[----:B------:R-:W-:Y:S02]  /*2530*/  FSETP.GEU.AND P1, PT, R65, 1.175494350822287508e-38, PT ;  /* 0x008000004100780b */ /* 0x000fe40003f2e000 */
[C---:B------:R-:W-:Y:S01]  /*2540*/  FSETP.GEU.AND P3, PT, |R64|.reuse, 1.175494350822287508e-38, PT ;  /* 0x008000004000780b */ /* 0x040fe20003f6e200 */
[----:B------:R-:W-:Y:S01]  /*2550*/  UMOV UR5, 0x400 ;  /* 0x0000040000057882 */ /* 0x000fe20000000000 */
[----:B------:R-:W-:Y:S01]  /*2560*/  FSETP.GEU.AND P6, PT, R64, 1.175494350822287508e-38, PT ;  /* 0x008000004000780b */ /* 0x000fe20003fce000 */
[----:B------:R-:W-:Y:S01]  /*2570*/  @P4 FMUL R27, R27, 0.25 ;  /* 0x3e8000001b1b4820 */ /* 0x000fe20000400000 */
[----:B------:R-:W-:-:S03]  /*2580*/  @P4 FMUL R26, R26, 0.25 ;  /* 0x3e8000001a1a4820 */ /* 0x000fc60000400000 */
[----:B------:R-:W-:Y:S01]  /*2590*/  @!P5 FMUL R27, R27, 16777216 ;  /* 0x4b8000001b1bd820 */ /* 0x000fe20000400000 */
[----:B------:R-:W-:Y:S01]  /*25a0*/  @!P5 FMUL R26, R26, 16777216 ;  /* 0x4b8000001a1ad820 */ /* 0x000fe20000400000 */
[----:B------:R-:W-:Y:S01]  /*25b0*/  @P2 FMUL R25, R25, 0.25 ;  /* 0x3e80000019192820 */ /* 0x000fe20000400000 */
[----:B------:R-:W-:-:S03]  /*25c0*/  @P2 FMUL R24, R24, 0.25 ;  /* 0x3e80000018182820 */ /* 0x000fc60000400000 */
[----:B------:R-:W-:Y:S01]  /*25d0*/  @!P3 FMUL R25, R25, 16777216 ;  /* 0x4b8000001919b820 */ /* 0x000fe20000400000 */
[----:B------:R-:W-:Y:S01]  /*25e0*/  @!P3 FMUL R24, R24, 16777216 ;  /* 0x4b8000001818b820 */ /* 0x000fe20000400000 */
[----:B-1----:R-:W-:Y:S01]  /*25f0*/  ULEA UR5, UR6, UR5, 0x18 ;  /* 0x0000000506057291 */ /* 0x002fe2000f8ec0ff */
[----:B------:R-:W1:Y:S01]  /*2600*/  LDCU.64 UR6, c[0x0][0x3e0] ;  /* 0x00007c00ff0677ac */ /* 0x000e620008000a00 */
[----:B0-----:R-:W-:Y:S02]  /*2610*/  SHF.R.U32.HI R0, RZ, 0x4, R34 ;  /* 0x00000004ff007819 */ /* 0x001fe40000011622 */
[C---:B------:R-:W-:Y:S02]  /*2620*/  LOP3.LUT R7, R34.reuse, 0xc0, RZ, 0xc0, !PT ;  /* 0x000000c022077812 */ /* 0x040fe400078ec0ff */
[----:B------:R-:W-:Y:S02]  /*2630*/  LOP3.LUT R4, R34, 0x3, RZ, 0xc0, !PT ;  /* 0x0000000322047812 */ /* 0x000fe400078ec0ff */
[----:B------:R-:W-:-:S02]  /*2640*/  LOP3.LUT R0, R0, 0x2, RZ, 0xc0, !PT ;  /* 0x0000000200007812 */ /* 0x000fc400078ec0ff */
[----:B------:R-:W-:Y:S02]  /*2650*/  LEA R3, R4, R7, 0x3 ;  /* 0x0000000704037211 */ /* 0x000fe400078e18ff */
[C---:B------:R-:W-:Y:S02]  /*2660*/  LOP3.LUT R8, R34.reuse, 0x3f, RZ, 0xc0, !PT ;  /* 0x0000003f22087812 */ /* 0x040fe400078ec0ff */
[C---:B------:R-:W-:Y:S01]  /*2670*/  LOP3.LUT R23, R34.reuse, 0x18, RZ, 0xc0, !PT ;  /* 0x0000001822177812 */ /* 0x040fe200078ec0ff */
[----:B------:R-:W-:Y:S02]  /*2680*/  IMAD.U32 R18, R3, 0x4, R0 ;  /* 0x0000000403127824 */ /* 0x000fe400078e0000 */
[----:B------:R-:W-:Y:S01]  /*2690*/  FMUL R0, R65, 8388608 ;  /* 0x4b00000041007820 */ /* 0x000fe20000400000 */
[----:B------:R-:W-:Y:S01]  /*26a0*/  LOP3.LUT R5, R34, 0xff, RZ, 0xc0, !PT ;  /* 0x000000ff22057812 */ /* 0x000fe200078ec0ff */
[----:B------:R-:W-:Y:S01]  /*26b0*/  FMUL R3, R137, 8388608 ;  /* 0x4b00000089037820 */ /* 0x000fe20000400000 */
[----:B------:R-:W-:Y:S01]  /*26c0*/  FSEL R4, RZ, -23, P6 ;  /* 0xc1b80000ff047808 */ /* 0x000fe20003000000 */
[----:B------:R-:W-:Y:S01]  /*26d0*/  IMAD R8, R23, 0x20, R8 ;  /* 0x0000002017087824 */ /* 0x000fe200078e0208 */
[----:B------:R-:W-:Y:S01]  /*26e0*/  FSEL R37, R0, R65, !P1 ;  /* 0x0000004100257208 */ /* 0x000fe20004800000 */
[----:B------:R-:W-:Y:S01]  /*26f0*/  @P4 FMUL R65, R65, 0.25 ;  /* 0x3e80000041414820 */ /* 0x000fe20000400000 */
[----:B------:R-:W-:Y:S01]  /*2700*/  FMUL R0, R64, 8388608 ;  /* 0x4b00000040007820 */ /* 0x000fe20000400000 */
[----:B------:R-:W-:Y:S01]  /*2710*/  FSETP.GEU.AND P4, PT, R137, 1.175494350822287508e-38, PT ;  /* 0x008000008900780b */ /* 0x000fe20003f8e000 */
[----:B------:R-:W-:-:S02]  /*2720*/  IMAD.SHL.U32 R8, R8, 0x4, RZ ;  /* 0x0000000408087824 */ /* 0x000fc400078e00ff */
[----:B------:R-:W-:Y:S01]  /*2730*/  @!P5 FMUL R65, R65, 16777216 ;  /* 0x4b8000004141d820 */ /* 0x000fe20000400000 */
[C---:B------:R-:W-:Y:S01]  /*2740*/  FSETP.GT.AND P5, PT, |R137|.reuse, 8.50705917302346158658e+37, PT ;  /* 0x7e8000008900780b */ /* 0x040fe20003fa4200 */
[----:B-1----:R-:W-:Y:S01]  /*2750*/  UIMAD UR6, UR12, UR6, URZ ;  /* 0x000000060c0672a4 */ /* 0x002fe2000f8e02ff */
[----:B------:R-:W-:Y:S01]  /*2760*/  FSEL R35, R0, R64, !P6 ;  /* 0x0000004000237208 */ /* 0x000fe20007000000 */
[----:B------:R-:W-:Y:S01]  /*2770*/  @P2 FMUL R64, R64, 0.25 ;  /* 0x3e80000040402820 */ /* 0x000fe20000400000 */
[----:B------:R-:W-:Y:S01]  /*2780*/  FSETP.GEU.AND P6, PT, |R137|, 1.175494350822287508e-38, PT ;  /* 0x008000008900780b */ /* 0x000fe20003fce200 */
[C---:B------:R-:W-:Y:S01]  /*2790*/  FMUL R0, R136.reuse, 8388608 ;  /* 0x4b00000088007820 */ /* 0x040fe20000400000 */
[----:B------:R-:W-:Y:S01]  /*27a0*/  FSETP.GEU.AND P2, PT, |R136|, 1.175494350822287508e-38, PT ;  /* 0x008000008800780b */ /* 0x000fe20003f4e200 */
[----:B------:R-:W-:Y:S01]  /*27b0*/  @!P3 FMUL R64, R64, 16777216 ;  /* 0x4b8000004040b820 */ /* 0x000fe20000400000 */
[----:B------:R-:W-:Y:S02]  /*27c0*/  FSETP.GT.AND P3, PT, |R136|, 8.50705917302346158658e+37, PT ;  /* 0x7e8000008800780b */ /* 0x000fe40003f64200 */
[----:B------:R-:W-:Y:S01]  /*27d0*/  ISETP.GE.U32.AND P0, PT, R5, 0x20, PT ;  /* 0x000000200500780c */ /* 0x000fe20003f06070 */
[----:B------:R-:W0:Y:S01]  /*27e0*/  MUFU.RCP R6, R64 ;  /* 0x0000004000067308 */ /* 0x000e220000001000 */
[----:B------:R-:W-:Y:S01]  /*27f0*/  FSEL R33, R3, R137, !P4 ;  /* 0x0000008903217208 */ /* 0x000fe20006000000 */
[----:B------:R-:W-:Y:S01]  /*2800*/  @P5 FMUL R31, R31, 0.25 ;  /* 0x3e8000001f1f5820 */ /* 0x000fe20000400000 */
[----:B------:R-:W-:Y:S01]  /*2810*/  @P5 FMUL R137, R137, 0.25 ;  /* 0x3e80000089895820 */ /* 0x000fe20000400000 */
[----:B------:R-:W-:Y:S01]  /*2820*/  @P5 FMUL R30, R30, 0.25 ;  /* 0x3e8000001e1e5820 */ /* 0x000fe20000400000 */
[----:B------:R-:W-:Y:S01]  /*2830*/  FSETP.GEU.AND P5, PT, R136, 1.175494350822287508e-38, PT ;  /* 0x008000008800780b */ /* 0x000fe20003fae000 */
[----:B------:R-:W-:Y:S01]  /*2840*/  VIADD R3, R35, 0xc0cafb0d ;  /* 0xc0cafb0d23037836 */ /* 0x000fe20000000000 */
[----:B------:R-:W-:Y:S01]  /*2850*/  SHF.R.U32.HI R7, RZ, 0x1, R7 ;  /* 0x00000001ff077819 */ /* 0x000fe20000011607 */
[----:B------:R-:W1:Y:S01]  /*2860*/  MUFU.RCP R5, R65 ;  /* 0x0000004100057308 */ /* 0x000e620000001000 */
[----:B------:R-:W-:Y:S01]  /*2870*/  FSEL R32, R0, R136, !P5 ;  /* 0x0000008800207208 */ /* 0x000fe20006800000 */
[----:B------:R-:W-:Y:S01]  /*2880*/  @P3 FMUL R136, R136, 0.25 ;  /* 0x3e80000088883820 */ /* 0x000fe20000400000 */
[----:B------:R-:W-:Y:S01]  /*2890*/  LOP3.LUT R22, R8, R7, RZ, 0x3c, !PT ;  /* 0x0000000708167212 */ /* 0x000fe200078e3cff */
[----:B------:R-:W-:Y:S01]  /*28a0*/  @!P6 FMUL R137, R137, 16777216 ;  /* 0x4b8000008989e820 */ /* 0x000fe20000400000 */
[----:B------:R-:W-:Y:S01]  /*28b0*/  LOP3.LUT R8, R3, 0xff800000, RZ, 0xc0, !PT ;  /* 0xff80000003087812 */ /* 0x000fe200078ec0ff */
[----:B------:R-:W-:Y:S01]  /*28c0*/  @!P2 FMUL R136, R136, 16777216 ;  /* 0x4b8000008888a820 */ /* 0x000fe20000400000 */
[----:B------:R-:W-:Y:S01]  /*28d0*/  @P3 FMUL R29, R29, 0.25 ;  /* 0x3e8000001d1d3820 */ /* 0x000fe20000400000 */
[----:B------:R-:W2:Y:S01]  /*28e0*/  MUFU.RCP R10, R137 ;  /* 0x00000089000a7308 */ /* 0x000ea20000001000 */
[----:B------:R-:W-:Y:S01]  /*28f0*/  I2FP.F32.S32 R3, R8 ;  /* 0x0000000800037245 */ /* 0x000fe20000201400 */
[C---:B0-----:R-:W-:Y:S01]  /*2900*/  FMUL R13, R6.reuse, R25 ;  /* 0x00000019060d7220 */ /* 0x041fe20000400000 */
[----:B------:R-:W-:Y:S01]  /*2910*/  FMUL R16, R6, R24 ;  /* 0x0000001806107220 */ /* 0x000fe20000400000 */
[----:B------:R-:W-:Y:S01]  /*2920*/  @P3 FMUL R28, R28, 0.25 ;  /* 0x3e8000001c1c3820 */ /* 0x000fe20000400000 */
[----:B------:R-:W-:Y:S01]  /*2930*/  FSEL R0, RZ, -23, P5 ;  /* 0xc1b80000ff007808 */ /* 0x000fe20002800000 */
[----:B------:R-:W-:Y:S01]  /*2940*/  FFMA.FTZ R9, R3, 1.1920928955078125e-07, R4 ;  /* 0x3400000003097823 */ /* 0x000fe20000010004 */
[----:B------:R-:W-:Y:S01]  /*2950*/  IADD3 R3, PT, PT, R32, -0x3f3504f3, RZ ;  /* 0xc0cafb0d20037810 */ /* 0x000fe20007ffe0ff */
[----:B------:R-:W0:Y:S01]  /*2960*/  MUFU.RCP R17, R136 ;  /* 0x0000008800117308 */ /* 0x000e220000001000 */
[C---:B-1----:R-:W-:Y:S01]  /*2970*/  FMUL R11, R5.reuse, R27 ;  /* 0x0000001b050b7220 */ /* 0x042fe20000400000 */
[----:B------:R-:W-:Y:S01]  /*2980*/  FMUL R14, R5, R26 ;  /* 0x0000001a050e7220 */ /* 0x000fe20000400000 */
[----:B------:R-:W-:Y:S01]  /*2990*/  VIADD R5, R33, 0xc0cafb0d ;  /* 0xc0cafb0d21057836 */ /* 0x000fe20000000000 */
[----:B------:R-:W-:Y:S01]  /*29a0*/  LOP3.LUT R3, R3, 0xff800000, RZ, 0xc0, !PT ;  /* 0xff80000003037812 */ /* 0x000fe200078ec0ff */
[----:B------:R-:W-:Y:S01]  /*29b0*/  @!P6 FMUL R31, R31, 16777216 ;  /* 0x4b8000001f1fe820 */ /* 0x000fe20000400000 */
[----:B------:R-:W-:Y:S01]  /*29c0*/  FSEL R4, RZ, -23, P4 ;  /* 0xc1b80000ff047808 */ /* 0x000fe20002000000 */
[----:B------:R-:W-:Y:S01]  /*29d0*/  @!P6 FMUL R30, R30, 16777216 ;  /* 0x4b8000001e1ee820 */ /* 0x000fe20000400000 */
[----:B------:R-:W-:Y:S01]  /*29e0*/  LOP3.LUT R6, R5, 0xff800000, RZ, 0xc0, !PT ;  /* 0xff80000005067812 */ /* 0x000fe200078ec0ff */
[----:B------:R-:W-:Y:S01]  /*29f0*/  @!P2 FMUL R29, R29, 16777216 ;  /* 0x4b8000001d1da820 */ /* 0x000fe20000400000 */
[----:B------:R-:W-:Y:S01]  /*2a00*/  I2FP.F32.S32 R5, R3 ;  /* 0x0000000300057245 */ /* 0x000fe20000201400 */
[----:B------:R-:W-:Y:S01]  /*2a10*/  @!P2 FMUL R28, R28, 16777216 ;  /* 0x4b8000001c1ca820 */ /* 0x000fe20000400000 */
[----:B------:R-:W-:Y:S01]  /*2a20*/  I2FP.F32.S32 R7, R6 ;  /* 0x0000000600077245 */ /* 0x000fe20000201400 */
[C---:B--2---:R-:W-:Y:S01]  /*2a30*/  FMUL R12, R10.reuse, R31 ;  /* 0x0000001f0a0c7220 */ /* 0x044fe20000400000 */
[----:B------:R-:W-:Y:S01]  /*2a40*/  FMUL R15, R10, R30 ;  /* 0x0000001e0a0f7220 */ /* 0x000fe20000400000 */
[----:B------:R-:W-:Y:S01]  /*2a50*/  FFMA.FTZ R0, R5, 1.1920928955078125e-07, R0 ;  /* 0x3400000005007823 */ /* 0x000fe20000010000 */
[----:B------:R-:W-:Y:S01]  /*2a60*/  LOP3.LUT R39, R34, 0x1c, RZ, 0xc0, !PT ;  /* 0x0000001c22277812 */ /* 0x000fe200078ec0ff */
[C---:B0-----:R-:W-:Y:S01]  /*2a70*/  FMUL R5, R17.reuse, R29 ;  /* 0x0000001d11057220 */ /* 0x041fe20000400000 */
[----:B------:R-:W-:Y:S01]  /*2a80*/  FMUL R10, R17, R28 ;  /* 0x0000001c110a7220 */ /* 0x000fe20000400000 */
[----:B------:R-:W-:Y:S01]  /*2a90*/  FFMA.FTZ R7, R7, 1.1920928955078125e-07, R4 ;  /* 0x3400000007077823 */ /* 0x000fe20000010004 */
[----:B------:R-:W-:Y:S01]  /*2aa0*/  VIADD R4, R37, 0xc0cafb0d ;  /* 0xc0cafb0d25047836 */ /* 0x000fe20000000000 */
[----:B------:R-:W-:Y:S01]  /*2ab0*/  F2FP.F16.F32.PACK_AB R15, R12, R15 ;  /* 0x0000000f0c0f723e */ /* 0x000fe200000000ff */
[----:B------:R-:W-:Y:S01]  /*2ac0*/  IMAD.IADD R8, R35, 0x1, -R8 ;  /* 0x0000000123087824 */ /* 0x000fe200078e0a08 */
[----:B------:R-:W-:Y:S01]  /*2ad0*/  F2FP.F16.F32.PACK_AB R12, R5, R10 ;  /* 0x0000000a050c723e */ /* 0x000fe200000000ff */
[----:B------:R-:W-:Y:S01]  /*2ae0*/  IMAD.IADD R18, R39, 0x1, R18 ;  /* 0x0000000127127824 */ /* 0x000fe200078e0212 */
[----:B------:R-:W-:Y:S01]  /*2af0*/  LOP3.LUT R10, R4, 0xff800000, RZ, 0xc0, !PT ;  /* 0xff800000040a7812 */ /* 0x000fe200078ec0ff */
[----:B------:R-:W-:Y:S01]  /*2b00*/  FADD R8, R8, -1 ;  /* 0xbf80000008087421 */ /* 0x000fe20000000000 */
[----:B------:R-:W-:Y:S01]  /*2b10*/  F2FP.F16.F32.PACK_AB R13, R13, R16 ;  /* 0x000000100d0d723e */ /* 0x000fe200000000ff */
[----:B------:R-:W-:Y:S01]  /*2b20*/  IMAD.IADD R3, R32, 0x1, -R3 ;  /* 0x0000000120037824 */ /* 0x000fe200078e0a03 */
[----:B------:R-:W-:Y:S01]  /*2b30*/  FSEL R4, RZ, -23, P1 ;  /* 0xc1b80000ff047808 */ /* 0x000fe20000800000 */
[----:B------:R-:W-:Y:S01]  /*2b40*/  IMAD.IADD R6, R33, 0x1, -R6 ;  /* 0x0000000121067824 */ /* 0x000fe200078e0a06 */
[----:B------:R-:W-:Y:S01]  /*2b50*/  I2FP.F32.S32 R5, R10 ;  /* 0x0000000a00057245 */ /* 0x000fe20000201400 */
[----:B------:R-:W-:Y:S01]  /*2b60*/  FADD R3, R3, -1 ;  /* 0xbf80000003037421 */ /* 0x000fe20000000000 */
[C---:B------:R-:W-:Y:S01]  /*2b70*/  PRMT R21, R13.reuse, 0x7610, R21 ;  /* 0x000076100d157816 */ /* 0x040fe20000000015 */
[----:B------:R-:W-:Y:S01]  /*2b80*/  FADD R6, R6, -1 ;  /* 0xbf80000006067421 */ /* 0x000fe20000000000 */
[----:B------:R-:W-:Y:S01]  /*2b90*/  PRMT R24, R13, 0x7632, R24 ;  /* 0x000076320d187816 */ /* 0x000fe20000000018 */
[----:B------:R-:W-:Y:S01]  /*2ba0*/  IMAD.IADD R10, R37, 0x1, -R10 ;  /* 0x00000001250a7824 */ /* 0x000fe200078e0a0a */
[----:B------:R-:W-:-:S02]  /*2bb0*/  MOV R13, 0x3dc6b27f ;  /* 0x3dc6b27f000d7802 */ /* 0x000fc40000000f00 */
[----:B------:R-:W-:Y:S01]  /*2bc0*/  PRMT R19, R12, 0x7610, R19 ;  /* 0x000076100c137816 */ /* 0x000fe20000000013 */
[----:B------:R-:W-:Y:S01]  /*2bd0*/  FADD R10, R10, -1 ;  /* 0xbf8000000a0a7421 */ /* 0x000fe20000000000 */
[----:B------:R-:W-:Y:S01]  /*2be0*/  PRMT R20, R12, 0x7632, R20 ;  /* 0x000076320c147816 */ /* 0x000fe20000000014 */
[----:B------:R-:W-:Y:S01]  /*2bf0*/  FFMA.FTZ R12, R5, 1.1920928955078125e-07, R4 ;  /* 0x34000000050c7823 */ /* 0x000fe20000010004 */
[----:B------:R-:W-:Y:S01]  /*2c00*/  LOP3.LUT R17, R18, 0x20, RZ, 0x3c, !PT ;  /* 0x0000002012117812 */ /* 0x000fe200078e3cff */
[C---:B------:R-:W-:Y:S01]  /*2c10*/  FFMA.FTZ R5, R8.reuse, R13, -0.16845393180847167969 ;  /* 0xbe2c7f3008057423 */ /* 0x040fe2000001000d */
[----:B------:R-:W-:Y:S01]  /*2c20*/  PRMT R16, R15, 0x7632, R16 ;  /* 0x000076320f107816 */ /* 0x000fe20000000010 */
[----:B------:R-:W-:Y:S01]  /*2c30*/  STS.U16 [R18+UR5], R19 ;  /* 0x0000001312007988 */ /* 0x000fe20008000405 */
[----:B------:R-:W-:Y:S01]  /*2c40*/  F2FP.F16.F32.PACK_AB R11, R11, R14 ;  /* 0x0000000e0b0b723e */ /* 0x000fe200000000ff */
[----:B------:R-:W-:Y:S01]  /*2c50*/  FFMA.FTZ R5, R8, R5, 0.1716887056827545166 ;  /* 0x3e2fcf2a08057423 */ /* 0x000fe20000010005 */
[C---:B------:R-:W-:Y:S01]  /*2c60*/  LOP3.LUT R4, R18.reuse, 0x40, RZ, 0x3c, !PT ;  /* 0x0000004012047812 */ /* 0x040fe200078e3cff */
[----:B------:R0:W-:Y:S01]  /*2c70*/  STS.U16 [R18+UR5+0x80], R20 ;  /* 0x0000801412007988 */ /* 0x0001e20008000405 */
[----:B------:R-:W-:-:S02]  /*2c80*/  LOP3.LUT R14, R18, 0x60, RZ, 0x3c, !PT ;  /* 0x00000060120e7812 */ /* 0x000fc400078e3cff */
[----:B------:R-:W-:Y:S01]  /*2c90*/  ISETP.GE.U32.AND P4, PT, R35, 0x7f800000, PT ;  /* 0x7f8000002300780c */ /* 0x000fe20003f86070 */
[----:B------:R1:W-:Y:S01]  /*2ca0*/  STS.U16 [R17+UR5+0x400], R15 ;  /* 0x0004000f11007988 */ /* 0x0003e20008000405 */
[----:B------:R-:W-:Y:S02]  /*2cb0*/  ISETP.GE.U32.AND P3, PT, R32, 0x7f800000, PT ;  /* 0x7f8000002000780c */ /* 0x000fe40003f66070 */
[----:B------:R-:W-:Y:S01]  /*2cc0*/  ISETP.GE.U32.AND P1, PT, R33, 0x7f800000, PT ;  /* 0x7f8000002100780c */ /* 0x000fe20003f26070 */
[----:B------:R2:W-:Y:S01]  /*2cd0*/  STS.U16 [R17+UR5+0x480], R16 ;  /* 0x0004801011007988 */ /* 0x0005e20008000405 */
[----:B------:R-:W-:Y:S01]  /*2ce0*/  ISETP.GE.U32.AND P5, PT, R37, 0x7f800000, PT ;  /* 0x7f8000002500780c */ /* 0x000fe20003fa6070 */
[----:B0-----:R-:W0:Y:S01]  /*2cf0*/  LDC.64 R18, c[0x0][0x398] ;  /* 0x0000e600ff127b82 */ /* 0x001e220000000a00 */
[----:B------:R-:W-:Y:S01]  /*2d00*/  FSETP.NEU.AND P2, PT, R35, RZ, PT ;  /* 0x000000ff2300720b */ /* 0x000fe20003f4d000 */
[----:B------:R-:W-:Y:S01]  /*2d10*/  STS.U16 [R4+UR5+0x800], R21 ;  /* 0x0008001504007988 */ /* 0x000fe20008000405 */
[----:B-1----:R-:W-:-:S03]  /*2d20*/  PRMT R15, R11, 0x7632, R15 ;  /* 0x000076320b0f7816 */ /* 0x002fc6000000000f */
[----:B------:R1:W-:Y:S02]  /*2d30*/  STS.U16 [R4+UR5+0x880], R24 ;  /* 0x0008801804007988 */ /* 0x0003e40008000405 */
[----:B--2---:R-:W2:Y:S02]  /*2d40*/  LDC R16, c[0x0][0x3e8] ;  /* 0x0000fa00ff107b82 */ /* 0x004ea40000000800 */
[----:B------:R3:W-:Y:S04]  /*2d50*/  STS.U16 [R14+UR5+0xc00], R11 ;  /* 0x000c000b0e007988 */ /* 0x0007e80008000405 */
[----:B------:R-:W-:Y:S01]  /*2d60*/  STS.U16 [R14+UR5+0xc80], R15 ;  /* 0x000c800f0e007988 */ /* 0x000fe20008000405 */
[C---:B-1----:R-:W-:Y:S01]  /*2d70*/  FFMA.FTZ R4, R3.reuse, R13, -0.16845393180847167969 ;  /* 0xbe2c7f3003047423 */ /* 0x042fe2000001000d */
[----:B------:R-:W-:Y:S01]  /*2d80*/  BAR.SYNC.DEFER_BLOCKING 0x0 ;  /* 0x0000000000007b1d */ /* 0x000fe20000010000 */
[----:B---3--:R-:W-:Y:S01]  /*2d90*/  FFMA.FTZ R11, R8, R5, -0.17900948226451873779 ;  /* 0xbe374e43080b7423 */ /* 0x008fe20000010005 */
[-C--:B------:R-:W-:Y:S01]  /*2da0*/  FFMA.FTZ R5, R6, R13.reuse, -0.16845393180847167969 ;  /* 0xbe2c7f3006057423 */ /* 0x080fe2000001000d */
[C---:B------:R-:W-:Y:S01]  /*2db0*/  FFMA.FTZ R4, R3.reuse, R4, 0.1716887056827545166 ;  /* 0x3e2fcf2a03047423 */ /* 0x040fe20000010004 */
[----:B------:R-:W-:Y:S01]  /*2dc0*/  FFMA.FTZ R13, R10, R13, -0.16845393180847167969 ;  /* 0xbe2c7f300a0d7423 */ /* 0x000fe2000001000d */
[----:B------:R-:W-:Y:S01]  /*2dd0*/  FFMA.FTZ R11, R8, R11, 0.20512372255325317383 ;  /* 0x3e520bf4080b7423 */ /* 0x000fe2000001000b */
[----:B------:R-:W-:Y:S01]  /*2de0*/  FFMA.FTZ R5, R6, R5, 0.1716887056827545166 ;  /* 0x3e2fcf2a06057423 */ /* 0x000fe20000010005 */
[C---:B------:R-:W-:Y:S01]  /*2df0*/  FFMA.FTZ R4, R3.reuse, R4, -0.17900948226451873779 ;  /* 0xbe374e4303047423 */ /* 0x040fe20000010004 */
[----:B------:R-:W-:Y:S01]  /*2e00*/  FFMA.FTZ R13, R10, R13, 0.1716887056827545166 ;  /* 0x3e2fcf2a0a0d7423 */ /* 0x000fe2000001000d */
[----:B------:R-:W-:Y:S01]  /*2e10*/  FFMA.FTZ R11, R8, R11, -0.24046532809734344482 ;  /* 0xbe763c8b080b7423 */ /* 0x000fe2000001000b */
[----:B------:R-:W-:Y:S01]  /*2e20*/  FFMA.FTZ R5, R6, R5, -0.17900948226451873779 ;  /* 0xbe374e4306057423 */ /* 0x000fe20000010005 */
[C---:B------:R-:W-:Y:S01]  /*2e30*/  FFMA.FTZ R4, R3.reuse, R4, 0.20512372255325317383 ;  /* 0x3e520bf403047423 */ /* 0x040fe20000010004 */
[----:B------:R-:W-:Y:S01]  /*2e40*/  FFMA.FTZ R13, R10, R13, -0.17900948226451873779 ;  /* 0xbe374e430a0d7423 */ /* 0x000fe2000001000d */
[----:B------:R-:W-:Y:S01]  /*2e50*/  FFMA.FTZ R11, R8, R11, 0.28857114911079406738 ;  /* 0x3e93bf99080b7423 */ /* 0x000fe2000001000b */
[----:B------:R-:W-:Y:S01]  /*2e60*/  FFMA.FTZ R5, R6, R5, 0.20512372255325317383 ;  /* 0x3e520bf406057423 */ /* 0x000fe20000010005 */
[C---:B------:R-:W-:Y:S01]  /*2e70*/  FFMA.FTZ R4, R3.reuse, R4, -0.24046532809734344482 ;  /* 0xbe763c8b03047423 */ /* 0x040fe20000010004 */
[----:B------:R-:W-:Y:S01]  /*2e80*/  FFMA.FTZ R13, R10, R13, 0.20512372255325317383 ;  /* 0x3e520bf40a0d7423 */ /* 0x000fe2000001000d */
[----:B------:R-:W-:Y:S01]  /*2e90*/  FFMA.FTZ R11, R8, R11, -0.36067417263984680176 ;  /* 0xbeb8aa49080b7423 */ /* 0x000fe2000001000b */
[----:B------:R-:W-:Y:S01]  /*2ea0*/  FFMA.FTZ R5, R6, R5, -0.24046532809734344482 ;  /* 0xbe763c8b06057423 */ /* 0x000fe20000010005 */
[C---:B------:R-:W-:Y:S01]  /*2eb0*/  FFMA.FTZ R4, R3.reuse, R4, 0.28857114911079406738 ;  /* 0x3e93bf9903047423 */ /* 0x040fe20000010004 */
[----:B------:R-:W-:Y:S01]  /*2ec0*/  FFMA.FTZ R13, R10, R13, -0.24046532809734344482 ;  /* 0xbe763c8b0a0d7423 */ /* 0x000fe2000001000d */
[----:B------:R-:W-:Y:S01]  /*2ed0*/  FFMA.FTZ R11, R8, R11, 0.48089820146560668945 ;  /* 0x3ef6384a080b7423 */ /* 0x000fe2000001000b */
[----:B------:R-:W-:Y:S01]  /*2ee0*/  FFMA.FTZ R5, R6, R5, 0.28857114911079406738 ;  /* 0x3e93bf9906057423 */ /* 0x000fe20000010005 */
[C---:B------:R-:W-:Y:S01]  /*2ef0*/  FFMA.FTZ R4, R3.reuse, R4, -0.36067417263984680176 ;  /* 0xbeb8aa4903047423 */ /* 0x040fe20000010004 */
[----:B------:R-:W-:Y:S01]  /*2f00*/  FFMA.FTZ R13, R10, R13, 0.28857114911079406738 ;  /* 0x3e93bf990a0d7423 */ /* 0x000fe2000001000d */
[----:B------:R-:W-:Y:S01]  /*2f10*/  FFMA.FTZ R11, R8, R11, -0.72134751081466674805 ;  /* 0xbf38aa3b080b7423 */ /* 0x000fe2000001000b */
[----:B------:R-:W-:Y:S01]  /*2f20*/  FFMA.FTZ R5, R6, R5, -0.36067417263984680176 ;  /* 0xbeb8aa4906057423 */ /* 0x000fe20000010005 */
[C---:B------:R-:W-:Y:S01]  /*2f30*/  FFMA.FTZ R4, R3.reuse, R4, 0.48089820146560668945 ;  /* 0x3ef6384a03047423 */ /* 0x040fe20000010004 */
[----:B------:R-:W-:Y:S01]  /*2f40*/  FFMA.FTZ R13, R10, R13, -0.36067417263984680176 ;  /* 0xbeb8aa490a0d7423 */ /* 0x000fe2000001000d */
[----:B------:R-:W1:Y:S01]  /*2f50*/  LDS R25, [R22+UR5] ;  /* 0x0000000516197984 */ /* 0x000e620008000800 */
[----:B------:R-:W-:Y:S01]  /*2f60*/  FFMA.FTZ R5, R6, R5, 0.48089820146560668945 ;  /* 0x3ef6384a06057423 */ /* 0x000fe20000010005 */
[C---:B------:R-:W-:Y:S01]  /*2f70*/  FFMA.FTZ R4, R3.reuse, R4, -0.72134751081466674805 ;  /* 0xbf38aa3b03047423 */ /* 0x040fe20000010004 */
[----:B------:R-:W-:Y:S01]  /*2f80*/  FMUL R11, R8, R11 ;  /* 0x0000000b080b7220 */ /* 0x000fe20000400000 */
[----:B------:R-:W-:Y:S01]  /*2f90*/  FFMA.FTZ R13, R10, R13, 0.48089820146560668945 ;  /* 0x3ef6384a0a0d7423 */ /* 0x000fe2000001000d */
[----:B------:R-:W-:Y:S01]  /*2fa0*/  FFMA.FTZ R5, R6, R5, -0.72134751081466674805 ;  /* 0xbf38aa3b06057423 */ /* 0x000fe20000010005 */
[C---:B------:R-:W-:Y:S01]  /*2fb0*/  FMUL R4, R3.reuse, R4 ;  /* 0x0000000403047220 */ /* 0x040fe20000400000 */
[----:B------:R-:W-:Y:S01]  /*2fc0*/  FMUL R11, R8, R11 ;  /* 0x0000000b080b7220 */ /* 0x000fe20000400000 */
[----:B------:R-:W3:Y:S01]  /*2fd0*/  LDS R27, [R22+UR5+0x100] ;  /* 0x00010005161b7984 */ /* 0x000ee20008000800 */
[----:B------:R-:W-:Y:S01]  /*2fe0*/  FMUL R5, R6, R5 ;  /* 0x0000000506057220 */ /* 0x000fe20000400000 */
[C---:B------:R-:W-:Y:S01]  /*2ff0*/  FMUL R4, R3.reuse, R4 ;  /* 0x0000000403047220 */ /* 0x040fe20000400000 */
[----:B------:R-:W-:Y:S01]  /*3000*/  FFMA.FTZ R13, R10, R13, -0.72134751081466674805 ;  /* 0xbf38aa3b0a0d7423 */ /* 0x000fe2000001000d */
[----:B------:R-:W-:Y:S01]  /*3010*/  FFMA.FTZ R8, R8, 1.4426950216293334961, R11 ;  /* 0x3fb8aa3b08087823 */ /* 0x000fe2000001000b */
[----:B------:R-:W-:Y:S01]  /*3020*/  FMUL R5, R6, R5 ;  /* 0x0000000506057220 */ /* 0x000fe20000400000 */
[----:B------:R-:W-:Y:S01]  /*3030*/  FFMA.FTZ R3, R3, 1.4426950216293334961, R4 ;  /* 0x3fb8aa3b03037823 */ /* 0x000fe20000010004 */
[----:B------:R-:W-:Y:S01]  /*3040*/  @P3 MOV R4, 0x7f800000 ;  /* 0x7f80000000043802 */ /* 0x000fe20000000f00 */
[----:B------:R-:W-:Y:S01]  /*3050*/  FMUL R13, R10, R13 ;  /* 0x0000000d0a0d7220 */ /* 0x000fe20000400000 */
[----:B------:R-:W-:Y:S01]  /*3060*/  FFMA.FTZ R6, R6, 1.4426950216293334961, R5 ;  /* 0x3fb8aa3b06067823 */ /* 0x000fe20000010005 */
[----:B------:R-:W-:Y:S01]  /*3070*/  FADD R0, R0, R3 ;  /* 0x0000000300007221 */ /* 0x000fe20000000000 */
[----:B------:R-:W-:Y:S01]  /*3080*/  LDS R29, [R22+UR5+0x200] ;  /* 0x00020005161d7984 */ /* 0x000fe20008000800 */
[----:B------:R-:W-:Y:S01]  /*3090*/  FADD R20, R9, R8 ;  /* 0x0000000809147221 */ /* 0x000fe20000000000 */
[----:B------:R-:W-:Y:S01]  /*30a0*/  FADD R3, R7, R6 ;  /* 0x0000000607037221 */ /* 0x000fe20000000000 */
[----:B------:R-:W-:Y:S01]  /*30b0*/  SHF.R.U32.HI R7, RZ, 0x5, R34 ;  /* 0x00000005ff077819 */ /* 0x000fe20000011622 */
[----:B------:R-:W-:Y:S01]  /*30c0*/  @P4 IMAD.MOV.U32 R6, RZ, RZ, 0x7f800000 ;  /* 0x7f800000ff064424 */ /* 0x000fe200078e00ff */
[----:B------:R4:W5:Y:S01]  /*30d0*/  LDS R31, [R22+UR5+0x300] ;  /* 0x00030005161f7984 */ /* 0x0009620008000800 */
[----:B------:R-:W-:Y:S01]  /*30e0*/  FMUL R13, R10, R13 ;  /* 0x0000000d0a0d7220 */ /* 0x000fe20000400000 */
[----:B------:R-:W-:Y:S01]  /*30f0*/  SGXT.U32 R7, R7, 0x3 ;  /* 0x000000030707781a */ /* 0x000fe20000000000 */
[----:B------:R-:W-:Y:S01]  /*3100*/  @P4 FFMA.FTZ R20, R35, R6, +INF ;  /* 0x7f80000023144423 */ /* 0x000fe20000010006 */
[----:B------:R-:W-:-:S02]  /*3110*/  @P1 IMAD.MOV.U32 R6, RZ, RZ, 0x7f800000 ;  /* 0x7f800000ff061424 */ /* 0x000fc400078e00ff */
[----:B------:R-:W-:Y:S01]  /*3120*/  @P3 FFMA.FTZ R0, R32, R4, +INF ;  /* 0x7f80000020003423 */ /* 0x000fe20000010004 */
[----:B------:R-:W-:Y:S02]  /*3130*/  IMAD R4, R2, UR7, RZ ;  /* 0x0000000702047c24 */ /* 0x000fe4000f8e02ff */
[----:B------:R-:W-:Y:S01]  /*3140*/  FFMA.FTZ R13, R10, 1.4426950216293334961, R13 ;  /* 0x3fb8aa3b0a0d7823 */ /* 0x000fe2000001000d */
[----:B--2---:R-:W-:Y:S02]  /*3150*/  IMAD R7, R7, R16, RZ ;  /* 0x0000001007077224 */ /* 0x004fe400078e02ff */
[C---:B------:R-:W-:Y:S01]  /*3160*/  @P1 FFMA.FTZ R3, R33.reuse, R6, +INF ;  /* 0x7f80000021031423 */ /* 0x040fe20000010006 */
[----:B------:R-:W-:Y:S01]  /*3170*/  USHF.L.U32 UR7, UR6, 0x1, URZ ;  /* 0x0000000106077899 */ /* 0x000fe200080006ff */
[----:B------:R-:W-:Y:S02]  /*3180*/  @P5 IMAD.MOV.U32 R6, RZ, RZ, 0x7f800000 ;  /* 0x7f800000ff065424 */ /* 0x000fe400078e00ff */
[----:B------:R-:W-:Y:S01]  /*3190*/  FADD R21, R12, R13 ;  /* 0x0000000d0c157221 */ /* 0x000fe20000000000 */
[----:B------:R-:W-:Y:S01]  /*31a0*/  IMAD R9, R16, 0x8, R7 ;  /* 0x0000000810097824 */ /* 0x000fe200078e0207 */
[----:B------:R-:W-:Y:S01]  /*31b0*/  FSETP.NEU.AND P3, PT, R33, RZ, PT ;  /* 0x000000ff2100720b */ /* 0x000fe20003f6d000 */
[----:B------:R-:W-:-:S02]  /*31c0*/  IMAD.SHL.U32 R5, R4, 0x2, RZ ;  /* 0x0000000204057824 */ /* 0x000fc400078e00ff */
[----:B------:R-:W-:Y:S01]  /*31d0*/  @P5 FFMA.FTZ R21, R37, R6, +INF ;  /* 0x7f80000025155423 */ /* 0x000fe20000010006 */
[----:B------:R-:W-:Y:S01]  /*31e0*/  IMAD R11, R16, 0x8, R9 ;  /* 0x00000008100b7824 */ /* 0x000fe200078e0209 */
[----:B-1----:R-:W-:Y:S01]  /*31f0*/  PRMT R28, R25, 0x7632, R28 ;  /* 0x00007632191c7816 */ /* 0x002fe2000000001c */
[----:B------:R-:W-:Y:S01]  /*3200*/  IMAD.HI R4, R4, 0x2, RZ ;  /* 0x0000000204047827 */ /* 0x000fe200078e02ff */
[----:B0-----:R-:W-:Y:S01]  /*3210*/  IADD3 R18, P5, P6, R5, UR7, R18 ;  /* 0x0000000705127c10 */ /* 0x001fe2000febe012 */
[----:B------:R-:W-:Y:S01]  /*3220*/  UIMAD.WIDE UR6, UR6, 0x2, URZ ;  /* 0x00000002060678a5 */ /* 0x000fe2000f8e02ff */
[----:B------:R-:W-:Y:S01]  /*3230*/  SHF.L.U32 R5, R34, 0x4, RZ ;  /* 0x0000000422057819 */ /* 0x000fe200000006ff */
[C---:B------:R-:W-:Y:S01]  /*3240*/  IMAD R13, R16.reuse, 0x8, R11 ;  /* 0x00000008100d7824 */ /* 0x040fe200078e020b */
[----:B------:R-:W-:Y:S02]  /*3250*/  FSETP.NEU.AND P1, PT, R37, RZ, PT ;  /* 0x000000ff2500720b */ /* 0x000fe40003f2d000 */
[----:B------:R-:W-:Y:S01]  /*3260*/  LOP3.LUT R5, R5, 0x70, RZ, 0xc0, !PT ;  /* 0x0000007005057812 */ /* 0x000fe200078ec0ff */
[----:B------:R-:W-:Y:S01]  /*3270*/  IMAD R15, R16, 0x8, R13 ;  /* 0x00000008100f7824 */ /* 0x000fe200078e020d */
[----:B------:R-:W-:-:S02]  /*3280*/  IADD3.X R26, PT, PT, R4, UR7, R19, P5, P6 ;  /* 0x00000007041a7c10 */ /* 0x000fc4000afec413 */
[-C--:B------:R-:W-:Y:S01]  /*3290*/  LEA R4, P6, R7, R18.reuse, 0x1 ;  /* 0x0000001207047211 */ /* 0x080fe200078c08ff */
[----:B------:R-:W-:Y:S01]  /*32a0*/  VIADD R24, R5, UR5 ;  /* 0x0000000505187c36 */ /* 0x000fe20008000000 */
[----:B------:R-:W-:Y:S01]  /*32b0*/  LEA R6, P5, R9, R18, 0x1 ;  /* 0x0000001209067211 */ /* 0x000fe200078a08ff */
[----:B------:R-:W0:Y:S01]  /*32c0*/  LDCU UR6, c[0x0][0x3ec] ;  /* 0x00007d80ff0677ac */ /* 0x000e220008000800 */
[C---:B------:R-:W-:Y:S02]  /*32d0*/  LEA R17, R16.reuse, R15, 0x3 ;  /* 0x0000000f10117211 */ /* 0x040fe400078e18ff */
[----:B------:R-:W-:Y:S02]  /*32e0*/  LEA.HI.X.SX32 R5, R7, R26, 0x1, P6 ;  /* 0x0000001a07057211 */ /* 0x000fe400030f0eff */
[----:B------:R-:W-:Y:S01]  /*32f0*/  LEA R8, P6, R11, R18, 0x1 ;  /* 0x000000120b087211 */ /* 0x000fe200078c08ff */
[C---:B------:R-:W-:Y:S01]  /*3300*/  IMAD R19, R16.reuse, 0x8, R17 ;  /* 0x0000000810137824 */ /* 0x040fe200078e0211 */
[----:B------:R-:W-:Y:S01]  /*3310*/  LEA.HI.X.SX32 R7, R9, R26, 0x1, P5 ;  /* 0x0000001a09077211 */ /* 0x000fe200028f0eff */
[----:B------:R-:W-:Y:S01]  /*3320*/  STG.E.U16 desc[UR10][R4.64], R25 ;  /* 0x0000001904007986 */ /* 0x000fe2000c10150a */
[----:B------:R-:W-:Y:S01]  /*3330*/  LEA R10, P5, R13, R18, 0x1 ;  /* 0x000000120d0a7211 */ /* 0x000fe200078a08ff */
[----:B----4-:R-:W-:Y:S01]  /*3340*/  IMAD R22, R16, 0x8, R19 ;  /* 0x0000000810167824 */ /* 0x010fe200078e0213 */
[----:B------:R-:W-:Y:S01]  /*3350*/  LEA.HI.X.SX32 R9, R11, R26, 0x1, P6 ;  /* 0x0000001a0b097211 */ /* 0x000fe200030f0eff */
[----:B------:R1:W-:Y:S01]  /*3360*/  STG.E.U16 desc[UR10][R6.64], R28 ;  /* 0x0000001c06007986 */ /* 0x0003e2000c10150a */
[----:B------:R-:W-:-:S02]  /*3370*/  LEA R12, P6, R15, R18, 0x1 ;  /* 0x000000120f0c7211 */ /* 0x000fc400078c08ff */
[----:B------:R-:W-:Y:S01]  /*3380*/  LEA.HI.X.SX32 R11, R13, R26, 0x1, P5 ;  /* 0x0000001a0d0b7211 */ /* 0x000fe200028f0eff */
[----:B---3--:R2:W-:Y:S01]  /*3390*/  STG.E.U16 desc[UR10][R8.64], R27 ;  /* 0x0000001b08007986 */ /* 0x0085e2000c10150a */
[----:B------:R-:W-:Y:S01]  /*33a0*/  LEA R14, P5, R17, R18, 0x1 ;  /* 0x00000012110e7211 */ /* 0x000fe200078a08ff */
[----:B0-----:R-:W-:Y:S01]  /*33b0*/  UIMAD UR6, UR12, UR6, URZ ;  /* 0x000000060c0672a4 */ /* 0x001fe2000f8e02ff */
[----:B------:R-:W-:Y:S02]  /*33c0*/  LEA.HI.X.SX32 R13, R15, R26, 0x1, P6 ;  /* 0x0000001a0f0d7211 */ /* 0x000fe400030f0eff */
[----:B------:R-:W-:Y:S01]  /*33d0*/  LEA R16, P6, R19, R18, 0x1 ;  /* 0x0000001213107211 */ /* 0x000fe200078c08ff */
[----:B------:R-:W-:Y:S01]  /*33e0*/  USHF.L.U32 UR9, UR6, 0x2, URZ ;  /* 0x0000000206097899 */ /* 0x000fe200080006ff */
[----:B------:R-:W-:Y:S01]  /*33f0*/  LEA.HI.X.SX32 R15, R17, R26, 0x1, P5 ;  /* 0x0000001a110f7211 */ /* 0x000fe200028f0eff */
[----:B------:R-:W-:Y:S01]  /*3400*/  UIMAD.WIDE UR6, UR6, 0x4, URZ ;  /* 0x00000004060678a5 */ /* 0x000fe2000f8e02ff */
[----:B-1----:R-:W-:-:S02]  /*3410*/  PRMT R7, R27, 0x7632, R7 ;  /* 0x000076321b077816 */ /* 0x002fc40000000007 */
[C---:B------:R-:W-:Y:S02]  /*3420*/  LEA R18, P5, R22.reuse, R18, 0x1 ;  /* 0x0000001216127211 */ /* 0x040fe400078a08ff */
[-C--:B------:R-:W-:Y:S01]  /*3430*/  LEA.HI.X.SX32 R17, R19, R26.reuse, 0x1, P6 ;  /* 0x0000001a13117211 */ /* 0x080fe200030f0eff */
[----:B------:R0:W-:Y:S01]  /*3440*/  STG.E.U16 desc[UR10][R10.64], R7 ;  /* 0x000000070a007986 */ /* 0x0001e2000c10150a */
[----:B------:R-:W-:Y:S02]  /*3450*/  LEA.HI.X.SX32 R19, R22, R26, 0x1, P5 ;  /* 0x0000001a16137211 */ /* 0x000fe400028f0eff */
[----:B-----5:R-:W-:Y:S01]  /*3460*/  PRMT R6, R31, 0x7632, R6 ;  /* 0x000076321f067816 */ /* 0x020fe20000000006 */
[----:B------:R-:W-:Y:S01]  /*3470*/  STG.E.U16 desc[UR10][R12.64], R29 ;  /* 0x0000001d0c007986 */ /* 0x000fe2000c10150a */
[----:B------:R-:W-:Y:S02]  /*3480*/  FSETP.NEU.AND P4, PT, R32, RZ, PT ;  /* 0x000000ff2000720b */ /* 0x000fe40003f8d000 */
[----:B------:R-:W-:-:S02]  /*3490*/  FSEL R5, R3, -INF , P3 ;  /* 0xff80000003057808 */ /* 0x000fc40001800000 */
[----:B------:R-:W-:Y:S02]  /*34a0*/  FSEL R4, R21, -INF , P1 ;  /* 0xff80000015047808 */ /* 0x000fe40000800000 */
[----:B------:R-:W-:Y:S01]  /*34b0*/  FSEL R0, R0, -INF , P4 ;  /* 0xff80000000007808 */ /* 0x000fe20002000000 */
[----:B--2---:R-:W-:Y:S01]  /*34c0*/  FFMA R9, R5, 0.69314718246459960938, R60 ;  /* 0x3f31721805097823 */ /* 0x004fe2000000003c */
[----:B0-----:R-:W-:Y:S02]  /*34d0*/  PRMT R11, R29, 0x7632, R11 ;  /* 0x000076321d0b7816 */ /* 0x001fe4000000000b */
[----:B------:R-:W-:Y:S01]  /*34e0*/  FSEL R3, R20, -INF , P2 ;  /* 0xff80000014037808 */ /* 0x000fe20001000000 */
[----:B------:R-:W-:Y:S01]  /*34f0*/  FFMA R8, R0, 0.69314718246459960938, R61 ;  /* 0x3f31721800087823 */ /* 0x000fe2000000003d */
[----:B------:R-:W-:Y:S01]  /*3500*/  LEA.HI R24, R23, R24, RZ, 0x1f ;  /* 0x0000001817187211 */ /* 0x000fe200078ff8ff */
[----:B------:R0:W-:Y:S01]  /*3510*/  STG.E.U16 desc[UR10][R14.64], R11 ;  /* 0x0000000b0e007986 */ /* 0x0001e2000c10150a */
[----:B------:R-:W1:Y:S01]  /*3520*/  LDC.64 R22, c[0x0][0x3a0] ;  /* 0x0000e800ff167b82 */ /* 0x000e620000000a00 */
[----:B------:R-:W-:Y:S01]  /*3530*/  FFMA R10, R3, 0.69314718246459960938, R62 ;  /* 0x3f317218030a7823 */ /* 0x000fe2000000003e */
[C---:B------:R-:W-:Y:S01]  /*3540*/  IMAD.SHL.U32 R3, R2.reuse, 0x4, RZ ;  /* 0x0000000402037824 */ /* 0x040fe200078e00ff */
[----:B------:R2:W-:Y:S01]  /*3550*/  STG.E.U16 desc[UR10][R16.64], R31 ;  /* 0x0000001f10007986 */ /* 0x0005e2000c10150a */
[----:B------:R-:W-:-:S03]  /*3560*/  IMAD.HI R0, R2, 0x4, RZ ;  /* 0x0000000402007827 */ /* 0x000fc600078e02ff */
[----:B------:R2:W-:Y:S01]  /*3570*/  STG.E.U16 desc[UR10][R18.64], R6 ;  /* 0x0000000612007986 */ /* 0x0005e2000c10150a */
[----:B0-----:R-:W-:Y:S01]  /*3580*/  FFMA R11, R4, 0.69314718246459960938, R63 ;  /* 0x3f317218040b7823 */ /* 0x001fe2000000003f */
[----:B------:R-:W-:Y:S01]  /*3590*/  LEA R4, R39, UR5, 0x2 ;  /* 0x0000000527047c11 */ /* 0x000fe2000f8e10ff */
[----:B------:R-:W-:Y:S01]  /*35a0*/  BAR.SYNC.DEFER_BLOCKING 0x0 ;  /* 0x0000000000007b1d */ /* 0x000fe20000010000 */
[----:B-1----:R-:W-:-:S04]  /*35b0*/  IADD3 R2, P1, P2, R3, UR9, R22 ;  /* 0x0000000903027c10 */ /* 0x002fc8000fa3e016 */
[----:B------:R-:W-:Y:S01]  /*35c0*/  IADD3.X R3, PT, PT, R0, UR7, R23, P1, P2 ;  /* 0x0000000700037c10 */ /* 0x000fe20008fe4417 */
[----:B------:R2:W-:Y:S02]  /*35d0*/  STS.128 [R4], R8 ;  /* 0x0000000804007388 */ /* 0x0005e40000000c00 */
[----:B------:R-:W-:Y:S06]  /*35e0*/  BAR.SYNC.DEFER_BLOCKING 0x0 ;  /* 0x0000000000007b1d */ /* 0x000fec0000010000 */
[----:B------:R-:W-:Y:S05]  /*35f0*/  @P0 EXIT ;  /* 0x000000000000094d */ /* 0x000fea0003800000 */
[----:B------:R-:W0:Y:S04]  /*3600*/  LDS R5, [R24] ;  /* 0x0000000018057984 */ /* 0x000e280000000800 */
[----:B0-----:R-:W-:Y:S01]  /*3610*/  STG.E desc[UR10][R2.64], R5 ;  /* 0x0000000502007986 */ /* 0x001fe2000c10190a */
[----:B------:R-:W-:Y:S05]  /*3620*/  EXIT ;  /* 0x000000000000794d */ /* 0x000fea0003800000 */
.L_x_10:
[----:B------:R-:W-:-:S00]  /*3630*/  BRA `(.L_x_10) ;  /* 0xfffffffc00fc7947 */ /* 0x000fc0000383ffff */
[----:B------:R-:W-:-:S00]  /*3640*/  NOP ;  /* 0x0000000000007918 */ /* 0x000fc00000000000 */
        /* <DEDUP_REMOVED lines=11> */
.L_x_11:


//--------------------- .nv.global.init           --------------------------
	.section	.nv.global.init,"aw",@progbits
.nv.global.init:
	.type		_$_str,@object
	.size		_$_str,(.L_0 - _$_str)
_$_str:
        /*0000*/ 	.byte	0x5f, 0x5f, 0x43, 0x55, 0x44, 0x41, 0x5f, 0x46, 0x54, 0x5a, 0x00
.L_0:


//--------------------- .nv.shared.attn_fwd       --------------------------
	.section	.nv.shared.attn_fwd,"aw",@nobits
	.sectionflags	@""
	.align	16
	.zero		1024


//--------------------- .nv.shared.reserved.0     --------------------------
	.section	.nv.shared.reserved.0,"aw",@nobits
	.weak		__nv_reservedSMEM_offset_0_alias
	.size		__nv_reservedSMEM_offset_0_alias, 0, 64
	.other		__nv_reservedSMEM_offset_0_alias,@"STO_CUDA_RESERVED_SHARED STV_DEFAULT"
__nv_reservedSMEM_offset_0_alias:
	.zero		0
	.zero		64


//--------------------- .nv.constant0.attn_fwd    --------------------------
	.section	.nv.constant0.attn_fwd,"a",@progbits
	.sectionflags	@""
	.align	4
.nv.constant0.attn_fwd:
	.zero		1032


//--------------------- SYMBOLS --------------------------

	.type		.nv.reservedSmem.offset0,@object
	.size		.nv.reservedSmem.offset0,0x4
	.type		.nv.reservedSmem.cap,@object
	.size		.nv.reservedSmem.cap,0x4
